def matmul_kernel(
    a_ptr,
    b_ptr,
    c_ptr,
    M,
    N,
    K,
    stride_am,
    stride_ak,
    stride_bk,
    stride_bn,
    stride_cm,
    stride_cn,
    BLOCK_M: tl.constexpr,
    BLOCK_N: tl.constexpr,
    BLOCK_K: tl.constexpr,
    GROUP_M: tl.constexpr,
):
    pid = tl.program_id(axis=0)
    num_pid_m = tl.cdiv(M, BLOCK_M)
    num_pid_n = tl.cdiv(N, BLOCK_N)
    num_pid_in_group = GROUP_M * num_pid_n
    group_id = pid // num_pid_in_group
    first_pid_m = group_id * GROUP_M
    group_size_m = min(num_pid_m - first_pid_m, GROUP_M)
    pid_m = first_pid_m + ((pid % num_pid_in_group) % group_size_m)
    pid_n = (pid % num_pid_in_group) // group_size_m

    offs_am = (pid_m * BLOCK_M + tl.arange(0, BLOCK_M)) % M
    offs_bn = (pid_n * BLOCK_N + tl.arange(0, BLOCK_N)) % N
    offs_k = tl.arange(0, BLOCK_K)
    a_ptrs = a_ptr + offs_am[:, None] * stride_am + offs_k[None, :] * stride_ak
    b_ptrs = b_ptr + offs_k[:, None] * stride_bk + offs_bn[None, :] * stride_bn

    acc = tl.zeros((BLOCK_M, BLOCK_N), dtype=tl.float32)
    for kk in range(0, tl.cdiv(K, BLOCK_K)):
        a = tl.load(a_ptrs, mask=offs_k[None, :] < K - kk * BLOCK_K, other=0.0)
        b = tl.load(b_ptrs, mask=offs_k[:, None] < K - kk * BLOCK_K, other=0.0)
        acc = tl.dot(a, b, acc)
        a_ptrs += BLOCK_K * stride_ak
        b_ptrs += BLOCK_K * stride_bk

    c = acc.to(c_ptr.dtype.element_ty)
    offs_cm = pid_m * BLOCK_M + tl.arange(0, BLOCK_M)
    offs_cn = pid_n * BLOCK_N + tl.arange(0, BLOCK_N)
    c_ptrs = c_ptr + offs_cm[:, None] * stride_cm + offs_cn[None, :] * stride_cn
    mask = (offs_cm[:, None] < M) & (offs_cn[None, :] < N)
    tl.store(c_ptrs, c, mask=mask)

# config = {"BLOCK_K": 128, "BLOCK_M": 64, "BLOCK_N": 128, "GROUP_M": 8, "arch": "sm_90", "dtype": "fp32", "num_ctas": 1, "num_stages": 3, "num_warps": 8}
# arch = sm_90


// ===== COMPILED SASS (sm_90a) =====

	.target	sm_90a

	.elftype	@"ET_EXEC"


//--------------------- .note.nv.tkinfo           --------------------------
	.section	.note.nv.tkinfo,"",@"SHT_NOTE"
	.sectionflags	@"SHF_NOTE_NV_TKINFO"
	.tkinfo
        /*0018*/ 	.word	0x00000002
        /*0030*/ 	.string	""
        /*0030*/ 	.string	"ptxas"
        /*0030*/ 	.string	"Cuda compilation tools, release 13.0, V13.0.88"
        /*0030*/ 	.string	"Build cuda_13.0.r13.0/compiler.36424714_0"
        /*0030*/ 	.string	"-v  -suppress-debug-info  -lineinfo  -arch sm_90a "



//--------------------- .note.nv.cuinfo           --------------------------
	.section	.note.nv.cuinfo,"",@"SHT_NOTE"
	.sectionflags	@"SHF_NOTE_NV_CUINFO"
        /*0018*/ 	.short	0x0002
        /*001a*/ 	.short	0x005a
        /*001c*/ 	.short	0x0082
	.zero		2


//--------------------- .nv.info                  --------------------------
	.section	.nv.info,"",@"SHT_CUDA_INFO"
	.align	4


	//----- nvinfo : EIATTR_REGCOUNT
	.align		4
        /*0000*/ 	.byte	0x04, 0x2f
        /*0002*/ 	.short	(.L_1 - .L_0)
	.align		4
.L_0:
        /*0004*/ 	.word	index@(matmul_kernel)
        /*0008*/ 	.word	0x000000ff


	//----- nvinfo : EIATTR_FRAME_SIZE
	.align		4
.L_1:
        /*000c*/ 	.byte	0x04, 0x11
        /*000e*/ 	.short	(.L_3 - .L_2)
	.align		4
.L_2:
        /*0010*/ 	.word	index@(matmul_kernel)
        /*0014*/ 	.word	0x00000100


	//----- nvinfo : EIATTR_MIN_STACK_SIZE
	.align		4
.L_3:
        /*0018*/ 	.byte	0x04, 0x12
        /*001a*/ 	.short	(.L_5 - .L_4)
	.align		4
.L_4:
        /*001c*/ 	.word	index@(matmul_kernel)
        /*0020*/ 	.word	0x00000100
.L_5:


//--------------------- .nv.compat                --------------------------
	.section	.nv.compat,"",@"SHT_CUDA_COMPAT_INFO"
	.align	4
        /*0000*/ 	.byte	0x02, 0x09, 0x01, 0x00, 0x02, 0x02, 0x04, 0x00, 0x02, 0x05, 0x05, 0x00, 0x03, 0x07, 0x01, 0x01
        /*0010*/ 	.byte	0x02, 0x03, 0x00, 0x00, 0x02, 0x06, 0x01, 0x00, 0x04, 0x0b, 0x08, 0x00, 0x00, 0x00, 0x00, 0x00
        /*0020*/ 	.byte	0x00, 0x00, 0x00, 0x00


//--------------------- .nv.info.matmul_kernel    --------------------------
	.section	.nv.info.matmul_kernel,"",@"SHT_CUDA_INFO"
	.sectionflags	@""
	.align	4


	//----- nvinfo : EIATTR_CUDA_API_VERSION
	.align		4
        /*0000*/ 	.byte	0x04, 0x37
        /*0002*/ 	.short	(.L_7 - .L_6)
.L_6:
        /*0004*/ 	.word	0x00000082


	//----- nvinfo : EIATTR_KPARAM_INFO
	.align		4
.L_7:
        /*0008*/ 	.byte	0x04, 0x17
        /*000a*/ 	.short	(.L_9 - .L_8)
.L_8:
        /*000c*/ 	.word	0x00000000
        /*0010*/ 	.short	0x000d
        /*0012*/ 	.short	0x0048
        /*0014*/ 	.byte	0x00, 0xf4, 0x21, 0x00


	//----- nvinfo : EIATTR_KPARAM_INFO
	.align		4
.L_9:
        /*0018*/ 	.byte	0x04, 0x17
        /*001a*/ 	.short	(.L_11 - .L_10)
.L_10:
        /*001c*/ 	.word	0x00000000
        /*0020*/ 	.short	0x000c
        /*0022*/ 	.short	0x0040
        /*0024*/ 	.byte	0x00, 0xf4, 0x21, 0x00


	//----- nvinfo : EIATTR_KPARAM_INFO
	.align		4
.L_11:
        /*0028*/ 	.byte	0x04, 0x17
        /*002a*/ 	.short	(.L_13 - .L_12)
.L_12:
        /*002c*/ 	.word	0x00000000
        /*0030*/ 	.short	0x000b
        /*0032*/ 	.short	0x0038
        /*0034*/ 	.byte	0x00, 0xf0, 0x11, 0x00


	//----- nvinfo : EIATTR_KPARAM_INFO
	.align		4
.L_13:
        /*0038*/ 	.byte	0x04, 0x17
        /*003a*/ 	.short	(.L_15 - .L_14)
.L_14:
        /*003c*/ 	.word	0x00000000
        /*0040*/ 	.short	0x000a
        /*0042*/ 	.short	0x0034
        /*0044*/ 	.byte	0x00, 0xf0, 0x11, 0x00


	//----- nvinfo : EIATTR_KPARAM_INFO
	.align		4
.L_15:
        /*0048*/ 	.byte	0x04, 0x17
        /*004a*/ 	.short	(.L_17 - .L_16)
.L_16:
        /*004c*/ 	.word	0x00000000
        /*0050*/ 	.short	0x0009
        /*0052*/ 	.short	0x0030
        /*0054*/ 	.byte	0x00, 0xf0, 0x11, 0x00


	//----- nvinfo : EIATTR_KPARAM_INFO
	.align		4
.L_17:
        /*0058*/ 	.byte	0x04, 0x17
        /*005a*/ 	.short	(.L_19 - .L_18)
.L_18:
        /*005c*/ 	.word	0x00000000
        /*0060*/ 	.short	0x0008
        /*0062*/ 	.short	0x002c
        /*0064*/ 	.byte	0x00, 0xf0, 0x11, 0x00


	//----- nvinfo : EIATTR_KPARAM_INFO
	.align		4
.L_19:
        /*0068*/ 	.byte	0x04, 0x17
        /*006a*/ 	.short	(.L_21 - .L_20)
.L_20:
        /*006c*/ 	.word	0x00000000
        /*0070*/ 	.short	0x0007
        /*0072*/ 	.short	0x0028
        /*0074*/ 	.byte	0x00, 0xf0, 0x11, 0x00


	//----- nvinfo : EIATTR_KPARAM_INFO
	.align		4
.L_21:
        /*0078*/ 	.byte	0x04, 0x17
        /*007a*/ 	.short	(.L_23 - .L_22)
.L_22:
        /*007c*/ 	.word	0x00000000
        /*0080*/ 	.short	0x0006
        /*0082*/ 	.short	0x0024
        /*0084*/ 	.byte	0x00, 0xf0, 0x11, 0x00


	//----- nvinfo : EIATTR_KPARAM_INFO
	.align		4
.L_23:
        /*0088*/ 	.byte	0x04, 0x17
        /*008a*/ 	.short	(.L_25 - .L_24)
.L_24:
        /*008c*/ 	.word	0x00000000
        /*0090*/ 	.short	0x0005
        /*0092*/ 	.short	0x0020
        /*0094*/ 	.byte	0x00, 0xf0, 0x11, 0x00


	//----- nvinfo : EIATTR_KPARAM_INFO
	.align		4
.L_25:
        /*0098*/ 	.byte	0x04, 0x17
        /*009a*/ 	.short	(.L_27 - .L_26)
.L_26:
        /*009c*/ 	.word	0x00000000
        /*00a0*/ 	.short	0x0004
        /*00a2*/ 	.short	0x001c
        /*00a4*/ 	.byte	0x00, 0xf0, 0x11, 0x00


	//----- nvinfo : EIATTR_KPARAM_INFO
	.align		4
.L_27:
        /*00a8*/ 	.byte	0x04, 0x17
        /*00aa*/ 	.short	(.L_29 - .L_28)
.L_28:
        /*00ac*/ 	.word	0x00000000
        /*00b0*/ 	.short	0x0003
        /*00b2*/ 	.short	0x0018
        /*00b4*/ 	.byte	0x00, 0xf0, 0x11, 0x00


	//----- nvinfo : EIATTR_KPARAM_INFO
	.align		4
.L_29:
        /*00b8*/ 	.byte	0x04, 0x17
        /*00ba*/ 	.short	(.L_31 - .L_30)
.L_30:
        /*00bc*/ 	.word	0x00000000
        /*00c0*/ 	.short	0x0002
        /*00c2*/ 	.short	0x0010
        /*00c4*/ 	.byte	0x00, 0xf4, 0x21, 0x00


	//----- nvinfo : EIATTR_KPARAM_INFO
	.align		4
.L_31:
        /*00c8*/ 	.byte	0x04, 0x17
        /*00ca*/ 	.short	(.L_33 - .L_32)
.L_32:
        /*00cc*/ 	.word	0x00000000
        /*00d0*/ 	.short	0x0001
        /*00d2*/ 	.short	0x0008
        /*00d4*/ 	.byte	0x00, 0xf4, 0x21, 0x00


	//----- nvinfo : EIATTR_KPARAM_INFO
	.align		4
.L_33:
        /*00d8*/ 	.byte	0x04, 0x17
        /*00da*/ 	.short	(.L_35 - .L_34)
.L_34:
        /*00dc*/ 	.word	0x00000000
        /*00e0*/ 	.short	0x0000
        /*00e2*/ 	.short	0x0000
        /*00e4*/ 	.byte	0x00, 0xf4, 0x21, 0x00


	//----- nvinfo : EIATTR_SPARSE_MMA_MASK
	.align		4
.L_35:
        /*00e8*/ 	.byte	0x03, 0x50
        /*00ea*/ 	.short	0x0000


	//----- nvinfo : EIATTR_MAXREG_COUNT
	.align		4
        /*00ec*/ 	.byte	0x03, 0x1b
        /*00ee*/ 	.short	0x00ff


	//----- nvinfo : EIATTR_NUM_BARRIERS
	.align		4
        /*00f0*/ 	.byte	0x02, 0x4c
        /*00f2*/ 	.byte	0x01
	.zero		1


	//----- nvinfo : EIATTR_ANNOTATIONS
	.align		4
        /*00f4*/ 	.byte	0x04, 0x55
        /*00f6*/ 	.short	(.L_37 - .L_36)


	//   ....[0]....
.L_36:
        /*00f8*/ 	.word	0x00000001
        /*00fc*/ 	.byte	0x10, 0x06, 0x00, 0x00, 0x01, 0x00, 0x00, 0x00, 0xd0, 0x1e, 0x00, 0x00, 0x01, 0x00, 0x00, 0x00
        /* <DEDUP_REMOVED lines=61> */
        /*04dc*/ 	.byte	0x90, 0x88, 0x00, 0x00, 0x01, 0x00, 0x00, 0x00, 0xe0, 0xc1, 0x00, 0x00


	//----- nvinfo : EIATTR_MERCURY_ISA_VERSION
	.align		4
.L_37:
        /*04e8*/ 	.byte	0x03, 0x5f
        /*04ea*/ 	.short	0x0101


	//----- nvinfo : EIATTR_EXIT_INSTR_OFFSETS
	.align		4
        /*04ec*/ 	.byte	0x04, 0x1c
        /*04ee*/ 	.short	(.L_39 - .L_38)


	//   ....[0]....
.L_38:
        /*04f0*/ 	.word	0x0000d2b0


	//   ....[1]....
        /*04f4*/ 	.word	0x0000d2d0


	//----- nvinfo : EIATTR_REQNTID
	.align		4
.L_39:
        /*04f8*/ 	.byte	0x04, 0x10
        /*04fa*/ 	.short	(.L_41 - .L_40)
.L_40:
        /*04fc*/ 	.word	0x00000100
        /*0500*/ 	.word	0x00000001
        /*0504*/ 	.word	0x00000001


	//----- nvinfo : EIATTR_CBANK_PARAM_SIZE
	.align		4
.L_41:
        /*0508*/ 	.byte	0x03, 0x19
        /*050a*/ 	.short	0x0050


	//----- nvinfo : EIATTR_PARAM_CBANK
	.align		4
        /*050c*/ 	.byte	0x04, 0x0a
        /*050e*/ 	.short	(.L_43 - .L_42)
	.align		4
.L_42:
        /*0510*/ 	.word	index@(.nv.constant0.matmul_kernel)
        /*0514*/ 	.short	0x0210
        /*0516*/ 	.short	0x0050


	//----- nvinfo : EIATTR_SW_WAR
	.align		4
.L_43:
        /*0518*/ 	.byte	0x04, 0x36
        /*051a*/ 	.short	(.L_45 - .L_44)
.L_44:
        /*051c*/ 	.word	0x00000008
.L_45:


//--------------------- .nv.callgraph             --------------------------
	.section	.nv.callgraph,"",@"SHT_CUDA_CALLGRAPH"
	.align	4
	.sectionentsize	8
	.align		4
        /*0000*/ 	.word	0x00000000
	.align		4
        /*0004*/ 	.word	0xffffffff
	.align		4
        /*0008*/ 	.word	0x00000000
	.align		4
        /*000c*/ 	.word	0xfffffffe
	.align		4
        /*0010*/ 	.word	0x00000000
	.align		4
        /*0014*/ 	.word	0xfffffffd
	.align		4
        /*0018*/ 	.word	0x00000000
	.align		4
        /*001c*/ 	.word	0xfffffffc


//--------------------- .text.matmul_kernel       --------------------------
	.section	.text.matmul_kernel,"ax",@progbits
	.align	128
        .global         matmul_kernel
        .type           matmul_kernel,@function
        .size           matmul_kernel,(.L_x_3 - matmul_kernel)
        .other          matmul_kernel,@"STO_CUDA_ENTRY STV_DEFAULT"
matmul_kernel:
.text.matmul_kernel:
[----:B------:R-:W1:Y:S08]  /*0000*/  LDC R1, c[0x0][0x28] ;  /* 0x00000a00ff017b82 */ /* 0x000e700000000800 */
[----:B------:R-:W2:Y:S01]  /*0010*/  LDC.64 R172, c[0x0][0x228] ;  /* 0x00008a00ffac7b82 */ /* 0x000ea20000000a00 */
[----:B------:R-:W3:Y:S01]  /*0020*/  S2R R5, SR_CTAID.X ;  /* 0x0000000000057919 */ /* 0x000ee20000002500 */
[----:B-1----:R-:W-:Y:S01]  /*0030*/  VIADD R1, R1, 0xffffff00 ;  /* 0xffffff0001017836 */ /* 0x002fe20000000000 */
[----:B------:R-:W-:Y:S01]  /*0040*/  ULDC.64 UR8, c[0x0][0x210] ;  /* 0x0000840000087ab9 */ /* 0x000fe20000000a00 */
[----:B------:R-:W-:Y:S01]  /*0050*/  UMOV UR7, 0x400 ;  /* 0x0000040000077882 */ /* 0x000fe20000000000 */
[----:B------:R-:W1:Y:S01]  /*0060*/  S2R R11, SR_TID.X ;  /* 0x00000000000b7919 */ /* 0x000e620000002100 */
[----:B------:R-:W-:Y:S01]  /*0070*/  ULDC.64 UR16, c[0x0][0x208] ;  /* 0x0000820000107ab9 */ /* 0x000fe20000000a00 */
[----:B------:R-:W-:Y:S01]  /*0080*/  ULDC UR12, c[0x0][0x230] ;  /* 0x00008c00000c7ab9 */ /* 0x000fe20000000800 */
[----:B------:R-:W4:Y:S01]  /*0090*/  LDC.64 R138, c[0x0][0x238] ;  /* 0x00008e00ff8a7b82 */ /* 0x000f220000000a00 */
[----:B------:R-:W-:Y:S01]  /*00a0*/  ULDC.64 UR10, c[0x0][0x218] ;  /* 0x00008600000a7ab9 */ /* 0x000fe20000000a00 */
[----:B------:R-:W-:-:S06]  /*00b0*/  ULDC UR5, c[0x0][0x240] ;  /* 0x0000900000057ab9 */ /* 0x000fcc0000000800 */
[----:B------:R-:W1:Y:S01]  /*00c0*/  S2UR UR4, SR_CgaCtaId ;  /* 0x00000000000479c3 */ /* 0x000e620000008800 */
[----:B--2---:R-:W-:-:S05]  /*00d0*/  VIADD R0, R173, 0x7f ;  /* 0x0000007fad007836 */ /* 0x004fca0000000000 */
[----:B------:R-:W-:-:S04]  /*00e0*/  SHF.R.S32.HI R3, RZ, 0x1f, R0 ;  /* 0x0000001fff037819 */ /* 0x000fc80000011400 */
[----:B------:R-:W-:Y:S02]  /*00f0*/  LEA.HI R3, R3, R0, RZ, 0x7 ;  /* 0x0000000003037211 */ /* 0x000fe400078f38ff */
[----:B---3--:R-:W-:Y:S02]  /*0100*/  IABS R8, R5 ;  /* 0x0000000500087213 */ /* 0x008fe40000000000 */
[----:B------:R-:W-:Y:S01]  /*0110*/  SHF.R.S32.HI R3, RZ, 0x7, R3 ;  /* 0x00000007ff037819 */ /* 0x000fe20000011403 */
[----:B-1----:R-:W-:-:S04]  /*0120*/  ULEA UR7, UR4, UR7, 0x18 ;  /* 0x0000000704077291 */ /* 0x002fc8000f8ec03f */
[----:B------:R-:W-:Y:S01]  /*0130*/  IMAD.SHL.U32 R4, R3, 0x8, RZ ;  /* 0x0000000803047824 */ /* 0x000fe200078e00ff */
[----:B------:R-:W-:-:S04]  /*0140*/  UIADD3 UR4, UR12, -0x80, URZ ;  /* 0xffffff800c047890 */ /* 0x000fc8000fffe03f */
[-C--:B------:R-:W-:Y:S02]  /*0150*/  IABS R7, R4.reuse ;  /* 0x0000000400077213 */ /* 0x080fe40000000000 */
[----:B------:R-:W-:Y:S02]  /*0160*/  IABS R10, R4 ;  /* 0x00000004000a7213 */ /* 0x000fe40000000000 */
[----:B------:R-:W1:Y:S08]  /*0170*/  I2F.RP R0, R7 ;  /* 0x0000000700007306 */ /* 0x000e700000209400 */
[----:B-1----:R-:W1:Y:S02]  /*0180*/  MUFU.RCP R0, R0 ;  /* 0x0000000000007308 */ /* 0x002e640000001000 */
[----:B-1----:R-:W-:-:S02]  /*0190*/  VIADD R2, R0, 0xffffffe ;  /* 0x0ffffffe00027836 */ /* 0x002fc40000000000 */
[----:B------:R-:W-:-:S04]  /*01a0*/  IMAD.MOV R0, RZ, RZ, -R10 ;  /* 0x000000ffff007224 */ /* 0x000fc800078e0a0a */
[----:B------:R1:W2:Y:S02]  /*01b0*/  F2I.FTZ.U32.TRUNC.NTZ R3, R2 ;  /* 0x0000000200037305 */ /* 0x0002a4000021f000 */
[----:B-1----:R-:W-:Y:S02]  /*01c0*/  IMAD.MOV.U32 R2, RZ, RZ, RZ ;  /* 0x000000ffff027224 */ /* 0x002fe400078e00ff */
[----:B--2---:R-:W-:-:S04]  /*01d0*/  IMAD.MOV R6, RZ, RZ, -R3 ;  /* 0x000000ffff067224 */ /* 0x004fc800078e0a03 */
[----:B------:R-:W-:Y:S02]  /*01e0*/  IMAD R9, R6, R7, RZ ;  /* 0x0000000706097224 */ /* 0x000fe400078e02ff */
[----:B------:R-:W-:Y:S02]  /*01f0*/  IMAD.MOV.U32 R6, RZ, RZ, R8 ;  /* 0x000000ffff067224 */ /* 0x000fe400078e0008 */
[----:B------:R-:W-:-:S06]  /*0200*/  IMAD.HI.U32 R3, R3, R9, R2 ;  /* 0x0000000903037227 */ /* 0x000fcc00078e0002 */
[----:B------:R-:W-:-:S04]  /*0210*/  IMAD.HI.U32 R3, R3, R6, RZ ;  /* 0x0000000603037227 */ /* 0x000fc800078e00ff */
[----:B------:R-:W-:-:S05]  /*0220*/  IMAD R0, R3, R0, R6 ;  /* 0x0000000003007224 */ /* 0x000fca00078e0206 */
[----:B------:R-:W-:-:S13]  /*0230*/  ISETP.GT.U32.AND P1, PT, R7, R0, PT ;  /* 0x000000000700720c */ /* 0x000fda0003f24070 */
[----:B------:R-:W-:Y:S02]  /*0240*/  @!P1 IMAD.IADD R0, R0, 0x1, -R7 ;  /* 0x0000000100009824 */ /* 0x000fe400078e0a07 */
[----:B------:R-:W-:Y:S01]  /*0250*/  @!P1 VIADD R3, R3, 0x1 ;  /* 0x0000000103039836 */ /* 0x000fe20000000000 */
[----:B------:R-:W-:Y:S02]  /*0260*/  ISETP.NE.AND P1, PT, R4, RZ, PT ;  /* 0x000000ff0400720c */ /* 0x000fe40003f25270 */
[----:B------:R-:W-:Y:S02]  /*0270*/  ISETP.GE.U32.AND P0, PT, R0, R7, PT ;  /* 0x000000070000720c */ /* 0x000fe40003f06070 */
[----:B------:R-:W-:-:S04]  /*0280*/  LOP3.LUT R0, R5, R4, RZ, 0x3c, !PT ;  /* 0x0000000405007212 */ /* 0x000fc800078e3cff */
[----:B------:R-:W-:Y:S01]  /*0290*/  ISETP.GE.AND P2, PT, R0, RZ, PT ;  /* 0x000000ff0000720c */ /* 0x000fe20003f46270 */
[----:B------:R-:W-:-:S06]  /*02a0*/  VIADD R0, R172, 0x3f ;  /* 0x0000003fac007836 */ /* 0x000fcc0000000000 */
[----:B------:R-:W-:-:S04]  /*02b0*/  @P0 VIADD R3, R3, 0x1 ;  /* 0x0000000103030836 */ /* 0x000fc80000000000 */
[----:B------:R-:W-:Y:S01]  /*02c0*/  IMAD.MOV.U32 R2, RZ, RZ, R3 ;  /* 0x000000ffff027224 */ /* 0x000fe200078e0003 */
[----:B------:R-:W-:-:S03]  /*02d0*/  SHF.R.S32.HI R3, RZ, 0x1f, R0 ;  /* 0x0000001fff037819 */ /* 0x000fc60000011400 */
[----:B------:R-:W-:Y:S01]  /*02e0*/  @!P2 IMAD.MOV R2, RZ, RZ, -R2 ;  /* 0x000000ffff02a224 */ /* 0x000fe200078e0a02 */
[----:B------:R-:W-:Y:S02]  /*02f0*/  @!P1 LOP3.LUT R2, RZ, R4, RZ, 0x33, !PT ;  /* 0x00000004ff029212 */ /* 0x000fe400078e33ff */
[----:B------:R-:W-:-:S03]  /*0300*/  LEA.HI R3, R3, R0, RZ, 0x6 ;  /* 0x0000000003037211 */ /* 0x000fc600078f30ff */
[----:B------:R-:W-:Y:S02]  /*0310*/  IMAD.SHL.U32 R15, R2, 0x8, RZ ;  /* 0x00000008020f7824 */ /* 0x000fe400078e00ff */
[----:B------:R-:W-:-:S03]  /*0320*/  IMAD.MOV R2, RZ, RZ, -R2 ;  /* 0x000000ffff027224 */ /* 0x000fc600078e0a02 */
[----:B------:R-:W-:Y:S01]  /*0330*/  LEA.HI.SX32 R3, R3, -R15, 0x1a ;  /* 0x8000000f03037211 */ /* 0x000fe200078fd2ff */
[----:B------:R-:W-:Y:S02]  /*0340*/  IMAD R12, R4, R2, R5 ;  /* 0x00000002040c7224 */ /* 0x000fe400078e0205 */
[----:B------:R-:W-:Y:S01]  /*0350*/  IMAD.MOV.U32 R2, RZ, RZ, RZ ;  /* 0x000000ffff027224 */ /* 0x000fe200078e00ff */
[----:B------:R-:W-:Y:S02]  /*0360*/  VIMNMX R17, R3, 0x8, PT ;  /* 0x0000000803117848 */ /* 0x000fe40003fe0100 */
[----:B------:R-:W-:Y:S02]  /*0370*/  IABS R4, R12 ;  /* 0x0000000c00047213 */ /* 0x000fe40000000000 */
[----:B------:R-:W-:-:S04]  /*0380*/  IABS R7, R17 ;  /* 0x0000001100077213 */ /* 0x000fc80000000000 */
[----:B------:R-:W1:Y:S08]  /*0390*/  I2F.RP R0, R7 ;  /* 0x0000000700007306 */ /* 0x000e700000209400 */
[----:B-1----:R-:W1:Y:S02]  /*03a0*/  MUFU.RCP R0, R0 ;  /* 0x0000000000007308 */ /* 0x002e640000001000 */
[----:B-1----:R-:W-:-:S06]  /*03b0*/  VIADD R3, R0, 0xffffffe ;  /* 0x0ffffffe00037836 */ /* 0x002fcc0000000000 */
[----:B------:R-:W1:Y:S02]  /*03c0*/  F2I.FTZ.U32.TRUNC.NTZ R3, R3 ;  /* 0x0000000300037305 */ /* 0x000e64000021f000 */
[----:B-1----:R-:W-:-:S04]  /*03d0*/  IMAD.MOV R6, RZ, RZ, -R3 ;  /* 0x000000ffff067224 */ /* 0x002fc800078e0a03 */
[----:B------:R-:W-:Y:S01]  /*03e0*/  IMAD R5, R6, R7, RZ ;  /* 0x0000000706057224 */ /* 0x000fe200078e02ff */
[----:B------:R-:W-:-:S03]  /*03f0*/  IABS R6, R17 ;  /* 0x0000001100067213 */ /* 0x000fc60000000000 */
[----:B------:R-:W-:Y:S01]  /*0400*/  IMAD.HI.U32 R2, R3, R5, R2 ;  /* 0x0000000503027227 */ /* 0x000fe200078e0002 */
[----:B------:R-:W-:-:S03]  /*0410*/  IABS R3, R173 ;  /* 0x000000ad00037213 */ /* 0x000fc60000000000 */
[----:B------:R-:W-:Y:S01]  /*0420*/  IMAD.MOV.U32 R5, RZ, RZ, R4 ;  /* 0x000000ffff057224 */ /* 0x000fe200078e0004 */
[----:B------:R-:W-:Y:S01]  /*0430*/  IABS R4, R172 ;  /* 0x000000ac00047213 */ /* 0x000fe20000000000 */
[----:B------:R-:W-:Y:S02]  /*0440*/  IMAD.MOV R0, RZ, RZ, -R6 ;  /* 0x000000ffff007224 */ /* 0x000fe400078e0a06 */
[----:B------:R-:W-:Y:S01]  /*0450*/  IMAD.HI.U32 R2, R2, R5, RZ ;  /* 0x0000000502027227 */ /* 0x000fe200078e00ff */
[----:B------:R-:W1:Y:S03]  /*0460*/  I2F.RP R6, R3 ;  /* 0x0000000300067306 */ /* 0x000e660000209400 */
[----:B------:R-:W-:-:S05]  /*0470*/  IMAD R0, R2, R0, R5 ;  /* 0x0000000002007224 */ /* 0x000fca00078e0205 */
[----:B------:R-:W-:Y:S01]  /*0480*/  ISETP.GT.U32.AND P1, PT, R7, R0, PT ;  /* 0x000000000700720c */ /* 0x000fe20003f24070 */
[----:B------:R-:W2:Y:S08]  /*0490*/  I2F.RP R5, R4 ;  /* 0x0000000400057306 */ /* 0x000eb00000209400 */
[----:B-1----:R-:W1:Y:S04]  /*04a0*/  MUFU.RCP R6, R6 ;  /* 0x0000000600067308 */ /* 0x002e680000001000 */
[----:B------:R-:W-:-:S02]  /*04b0*/  @!P1 IMAD.IADD R0, R0, 0x1, -R7 ;  /* 0x0000000100009824 */ /* 0x000fc400078e0a07 */
[----:B------:R-:W-:Y:S01]  /*04c0*/  @!P1 VIADD R2, R2, 0x1 ;  /* 0x0000000102029836 */ /* 0x000fe20000000000 */
[----:B------:R-:W-:Y:S01]  /*04d0*/  ISETP.NE.AND P1, PT, R17, RZ, PT ;  /* 0x000000ff1100720c */ /* 0x000fe20003f25270 */
[----:B--2---:R-:W-:Y:S01]  /*04e0*/  MUFU.RCP R5, R5 ;  /* 0x0000000500057308 */ /* 0x004fe20000001000 */
[----:B------:R-:W-:Y:S02]  /*04f0*/  ISETP.GE.U32.AND P0, PT, R0, R7, PT ;  /* 0x000000070000720c */ /* 0x000fe40003f06070 */
[----:B------:R-:W-:-:S04]  /*0500*/  LOP3.LUT R0, R12, R17, RZ, 0x3c, !PT ;  /* 0x000000110c007212 */ /* 0x000fc800078e3cff */
[----:B------:R-:W-:Y:S01]  /*0510*/  ISETP.GE.AND P2, PT, R0, RZ, PT ;  /* 0x000000ff0000720c */ /* 0x000fe20003f46270 */
[----:B-1----:R-:W-:Y:S01]  /*0520*/  VIADD R7, R6, 0xffffffe ;  /* 0x0ffffffe06077836 */ /* 0x002fe20000000000 */
[C---:B------:R-:W-:Y:S01]  /*0530*/  LOP3.LUT R0, R11.reuse, 0x60, RZ, 0xc0, !PT ;  /* 0x000000600b007812 */ /* 0x040fe200078ec0ff */
[----:B------:R-:W-:-:S04]  /*0540*/  IMAD.SHL.U32 R6, R11, 0x4, RZ ;  /* 0x000000040b067824 */ /* 0x000fc800078e00ff */
[----:B------:R-:W-:Y:S01]  /*0550*/  @P0 VIADD R2, R2, 0x1 ;  /* 0x0000000102020836 */ /* 0x000fe20000000000 */
[----:B------:R-:W1:Y:S01]  /*0560*/  F2I.FTZ.U32.TRUNC.NTZ R7, R7 ;  /* 0x0000000700077305 */ /* 0x000e62000021f000 */
[----:B------:R-:W-:Y:S02]  /*0570*/  LOP3.LUT R9, R6, 0x7c, RZ, 0xc0, !PT ;  /* 0x0000007c06097812 */ /* 0x000fe400078ec0ff */
[----:B------:R-:W-:Y:S01]  /*0580*/  IMAD.MOV.U32 R14, RZ, RZ, R2 ;  /* 0x000000ffff0e7224 */ /* 0x000fe200078e0002 */
[----:B------:R-:W-:Y:S02]  /*0590*/  SHF.R.U32.HI R2, RZ, 0x7, R11 ;  /* 0x00000007ff027819 */ /* 0x000fe4000001160b */
[----:B------:R-:W-:Y:S02]  /*05a0*/  IMAD R13, R0, 0x200, R9 ;  /* 0x00000200000d7824 */ /* 0x000fe400078e0209 */
[----:B------:R-:W-:Y:S01]  /*05b0*/  @!P2 IMAD.MOV R14, RZ, RZ, -R14 ;  /* 0x000000ffff0ea224 */ /* 0x000fe200078e0a0e */
[----:B------:R-:W-:-:S02]  /*05c0*/  @!P1 LOP3.LUT R14, RZ, R17, RZ, 0x33, !PT ;  /* 0x00000011ff0e9212 */ /* 0x000fc400078e33ff */
[----:B------:R-:W-:-:S03]  /*05d0*/  SGXT.U32 R2, R2, 0x1 ;  /* 0x000000010202781a */ /* 0x000fc60000000000 */
[----:B------:R-:W-:Y:S02]  /*05e0*/  IMAD.SHL.U32 R175, R14, 0x80, RZ ;  /* 0x000000800eaf7824 */ /* 0x000fe400078e00ff */
[----:B-1----:R-:W-:-:S03]  /*05f0*/  IMAD.MOV R8, RZ, RZ, -R7 ;  /* 0x000000ffff087224 */ /* 0x002fc600078e0a07 */
[----:B------:R-:W-:Y:S01]  /*0600*/  LOP3.LUT R2, R175, R2, RZ, 0xfc, !PT ;  /* 0x00000002af027212 */ /* 0x000fe200078efcff */
[----:B------:R1:W-:Y:S01]  /*0610*/  STL [R1+0xc8], R175 ;  /* 0x0000c8af01007387 */ /* 0x0003e20000100800 */
[----:B------:R-:W-:Y:S02]  /*0620*/  IMAD.MOV.U32 R6, RZ, RZ, R8 ;  /* 0x000000ffff067224 */ /* 0x000fe400078e0008 */
[C---:B------:R-:W-:Y:S01]  /*0630*/  LOP3.LUT R19, R2.reuse, 0x7e, RZ, 0xfc, !PT ;  /* 0x0000007e02137812 */ /* 0x040fe200078efcff */
[----:B------:R-:W-:Y:S01]  /*0640*/  VIADD R8, R5, 0xffffffe ;  /* 0x0ffffffe05087836 */ /* 0x000fe20000000000 */
[----:B------:R-:W-:Y:S01]  /*0650*/  LOP3.LUT R18, R2, 0x4, RZ, 0xfc, !PT ;  /* 0x0000000402127812 */ /* 0x000fe200078efcff */
[----:B------:R-:W-:Y:S01]  /*0660*/  IMAD R9, R6, R3, RZ ;  /* 0x0000000306097224 */ /* 0x000fe200078e02ff */
[----:B------:R-:W-:Y:S01]  /*0670*/  IABS R234, R19 ;  /* 0x0000001300ea7213 */ /* 0x000fe20000000000 */
[----:B------:R-:W-:Y:S01]  /*0680*/  IMAD.MOV.U32 R6, RZ, RZ, RZ ;  /* 0x000000ffff067224 */ /* 0x000fe200078e00ff */
[----:B------:R-:W-:Y:S01]  /*0690*/  ISETP.GE.AND P4, PT, R2, RZ, PT ;  /* 0x000000ff0200720c */ /* 0x000fe20003f86270 */
[----:B-1----:R-:W1:Y:S01]  /*06a0*/  S2R R175, SR_TID.X ;  /* 0x0000000000af7919 */ /* 0x002e620000002100 */
[----:B------:R-:W-:Y:S01]  /*06b0*/  ISETP.GE.AND P1, PT, R18, RZ, PT ;  /* 0x000000ff1200720c */ /* 0x000fe20003f26270 */
[----:B------:R-:W-:Y:S01]  /*06c0*/  IMAD.HI.U32 R5, R7, R9, R6 ;  /* 0x0000000907057227 */ /* 0x000fe200078e0006 */
[C---:B------:R-:W-:Y:S01]  /*06d0*/  LOP3.LUT R23, R2.reuse, 0x22, RZ, 0xfc, !PT ;  /* 0x0000002202177812 */ /* 0x040fe200078efcff */
[----:B------:R2:W3:Y:S01]  /*06e0*/  F2I.FTZ.U32.TRUNC.NTZ R9, R8 ;  /* 0x0000000800097305 */ /* 0x0004e2000021f000 */
[----:B------:R-:W-:-:S02]  /*06f0*/  LOP3.LUT R27, R2, 0x24, RZ, 0xfc, !PT ;  /* 0x00000024021b7812 */ /* 0x000fc400078efcff */
[----:B------:R-:W-:Y:S02]  /*0700*/  IABS R38, R23 ;  /* 0x0000001700267213 */ /* 0x000fe40000000000 */
[----:B------:R-:W-:Y:S02]  /*0710*/  IABS R40, R27 ;  /* 0x0000001b00287213 */ /* 0x000fe40000000000 */
[C---:B------:R-:W-:Y:S02]  /*0720*/  LOP3.LUT R31, R2.reuse, 0x28, RZ, 0xfc, !PT ;  /* 0x00000028021f7812 */ /* 0x040fe400078efcff */
[C---:B------:R-:W-:Y:S02]  /*0730*/  LOP3.LUT R35, R2.reuse, 0x4e, RZ, 0xfc, !PT ;  /* 0x0000004e02237812 */ /* 0x040fe400078efcff */
[C---:B------:R-:W-:Y:S02]  /*0740*/  LOP3.LUT R39, R2.reuse, 0x5c, RZ, 0xfc, !PT ;  /* 0x0000005c02277812 */ /* 0x040fe400078efcff */
[----:B------:R-:W-:-:S02]  /*0750*/  LOP3.LUT R43, R2, 0x66, RZ, 0xfc, !PT ;  /* 0x00000066022b7812 */ /* 0x000fc400078efcff */
[----:B------:R-:W-:Y:S02]  /*0760*/  IABS R68, R39 ;  /* 0x0000002700447213 */ /* 0x000fe40000000000 */
[----:B------:R-:W-:Y:S02]  /*0770*/  IABS R76, R43 ;  /* 0x0000002b004c7213 */ /* 0x000fe40000000000 */
[----:B------:R-:W-:-:S04]  /*0780*/  LOP3.LUT R57, R2, 0x7a, RZ, 0xfc, !PT ;  /* 0x0000007a02397812 */ /* 0x000fc800078efcff */
[----:B------:R-:W-:Y:S02]  /*0790*/  IABS R92, R57 ;  /* 0x00000039005c7213 */ /* 0x000fe40000000000 */
[C---:B-1----:R-:W-:Y:S01]  /*07a0*/  LOP3.LUT R0, R175.reuse, 0xc0, RZ, 0xc0, !PT ;  /* 0x000000c0af007812 */ /* 0x042fe200078ec0ff */
[C---:B------:R-:W-:Y:S01]  /*07b0*/  IMAD.SHL.U32 R6, R175.reuse, 0x10, RZ ;  /* 0x00000010af067824 */ /* 0x040fe200078e00ff */
[----:B------:R-:W-:Y:S02]  /*07c0*/  LOP3.LUT R7, R175, 0x3f, RZ, 0xc0, !PT ;  /* 0x0000003faf077812 */ /* 0x000fe400078ec0ff */
[----:B------:R-:W-:Y:S01]  /*07d0*/  SHF.R.U32.HI R10, RZ, 0x4, R0 ;  /* 0x00000004ff0a7819 */ /* 0x000fe20000011600 */
[----:B------:R-:W-:Y:S01]  /*07e0*/  IMAD.HI.U32 R0, R5, R234, RZ ;  /* 0x000000ea05007227 */ /* 0x000fe200078e00ff */
[----:B------:R-:W-:Y:S02]  /*07f0*/  SHF.R.S32.HI R174, RZ, 0x7, R175 ;  /* 0x00000007ffae7819 */ /* 0x000fe400000114af */
[----:B------:R-:W-:Y:S01]  /*0800*/  LOP3.LUT R6, R6, 0x70, RZ, 0xc0, !PT ;  /* 0x0000007006067812 */ /* 0x000fe200078ec0ff */
[----:B--2---:R-:W-:Y:S01]  /*0810*/  IMAD.MOV R8, RZ, RZ, -R0 ;  /* 0x000000ffff087224 */ /* 0x004fe200078e0a00 */
[----:B------:R-:W-:Y:S01]  /*0820*/  SGXT R174, R174, 0x1 ;  /* 0x00000001aeae781a */ /* 0x000fe20000000200 */
[----:B------:R-:W-:-:S02]  /*0830*/  IMAD R11, R7, 0x80, R10 ;  /* 0x00000080070b7824 */ /* 0x000fc400078e020a */
[----:B------:R-:W-:Y:S01]  /*0840*/  IMAD R234, R3, R8, R234 ;  /* 0x0000000803ea7224 */ /* 0x000fe200078e02ea */
[----:B------:R-:W-:Y:S01]  /*0850*/  LOP3.LUT R174, R13, 0x90, R174, 0x78, !PT ;  /* 0x000000900dae7812 */ /* 0x000fe200078e78ae */
[----:B------:R-:W-:Y:S01]  /*0860*/  IMAD.MOV R10, RZ, RZ, -R14 ;  /* 0x000000ffff0a7224 */ /* 0x000fe200078e0a0e */
[----:B------:R-:W-:Y:S01]  /*0870*/  IABS R14, R2 ;  /* 0x00000002000e7213 */ /* 0x000fe20000000000 */
[----:B------:R-:W-:Y:S01]  /*0880*/  IMAD.IADD R0, R6, 0x1, R11 ;  /* 0x0000000106007824 */ /* 0x000fe200078e020b */
[----:B------:R-:W-:Y:S01]  /*0890*/  ISETP.GT.U32.AND P0, PT, R3, R234, PT ;  /* 0x000000ea0300720c */ /* 0x000fe20003f04070 */
[----:B---3--:R-:W-:Y:S02]  /*08a0*/  IMAD.MOV R13, RZ, RZ, -R9 ;  /* 0x000000ffff0d7224 */ /* 0x008fe400078e0a09 */
[----:B------:R-:W-:-:S04]  /*08b0*/  IMAD.HI.U32 R11, R5, R14, RZ ;  /* 0x0000000e050b7227 */ /* 0x000fc800078e00ff */
[----:B------:R-:W-:Y:S01]  /*08c0*/  IMAD R10, R17, R10, R12 ;  /* 0x0000000a110a7224 */ /* 0x000fe200078e020c */
[----:B------:R-:W-:Y:S01]  /*08d0*/  IABS R12, R18 ;  /* 0x00000012000c7213 */ /* 0x000fe20000000000 */
[----:B------:R-:W-:Y:S01]  /*08e0*/  IMAD.MOV.U32 R8, RZ, RZ, RZ ;  /* 0x000000ffff087224 */ /* 0x000fe200078e00ff */
[----:B------:R-:W-:Y:S01]  /*08f0*/  LOP3.LUT R17, R2, 0x2, RZ, 0xfc, !PT ;  /* 0x0000000202117812 */ /* 0x000fe200078efcff */
[----:B------:R-:W-:Y:S02]  /*0900*/  IMAD R13, R13, R4, RZ ;  /* 0x000000040d0d7224 */ /* 0x000fe400078e02ff */
[----:B------:R-:W-:Y:S01]  /*0910*/  @!P0 IMAD.IADD R234, R234, 0x1, -R3 ;  /* 0x00000001eaea8824 */ /* 0x000fe200078e0a03 */
[----:B------:R-:W-:Y:S01]  /*0920*/  ISETP.GE.AND P0, PT, R19, RZ, PT ;  /* 0x000000ff1300720c */ /* 0x000fe20003f06270 */
[----:B------:R-:W-:Y:S01]  /*0930*/  IMAD.MOV R11, RZ, RZ, -R11 ;  /* 0x000000ffff0b7224 */ /* 0x000fe200078e0a0b */
[----:B------:R-:W-:Y:S01]  /*0940*/  IABS R16, R17 ;  /* 0x0000001100107213 */ /* 0x000fe20000000000 */
[----:B------:R-:W-:Y:S01]  /*0950*/  IMAD.HI.U32 R6, R9, R13, R8 ;  /* 0x0000000d09067227 */ /* 0x000fe200078e0008 */
[----:B------:R-:W-:-:S02]  /*0960*/  ISETP.GT.U32.AND P6, PT, R3, R234, PT ;  /* 0x000000ea0300720c */ /* 0x000fc40003fc4070 */
[----:B------:R-:W-:Y:S01]  /*0970*/  ISETP.GE.AND P5, PT, R17, RZ, PT ;  /* 0x000000ff1100720c */ /* 0x000fe20003fa6270 */
[----:B------:R-:W-:Y:S01]  /*0980*/  IMAD R14, R3, R11, R14 ;  /* 0x0000000b030e7224 */ /* 0x000fe200078e020e */
[C---:B------:R-:W-:Y:S01]  /*0990*/  LOP3.LUT R13, R2.reuse, 0x8, RZ, 0xfc, !PT ;  /* 0x00000008020d7812 */ /* 0x040fe200078efcff */
[----:B------:R-:W-:Y:S01]  /*09a0*/  IMAD.IADD R8, R15, 0x1, R10 ;  /* 0x000000010f087824 */ /* 0x000fe200078e020a */
[----:B------:R-:W-:Y:S01]  /*09b0*/  LOP3.LUT R19, R2, 0xc, RZ, 0xfc, !PT ;  /* 0x0000000c02137812 */ /* 0x000fe200078efcff */
[----:B------:R-:W-:Y:S01]  /*09c0*/  IMAD.HI.U32 R10, R5, R12, RZ ;  /* 0x0000000c050a7227 */ /* 0x000fe200078e00ff */
[C---:B------:R-:W-:Y:S02]  /*09d0*/  ISETP.GT.U32.AND P3, PT, R3.reuse, R14, PT ;  /* 0x0000000e0300720c */ /* 0x040fe40003f64070 */
[----:B------:R-:W-:Y:S01]  /*09e0*/  IABS R20, R13 ;  /* 0x0000000d00147213 */ /* 0x000fe20000000000 */
[----:B------:R-:W-:Y:S01]  /*09f0*/  IMAD.MOV R10, RZ, RZ, -R10 ;  /* 0x000000ffff0a7224 */ /* 0x000fe200078e0a0a */
[----:B------:R-:W-:Y:S01]  /*0a00*/  IABS R22, R19 ;  /* 0x0000001300167213 */ /* 0x000fe20000000000 */
[----:B------:R-:W-:Y:S01]  /*0a10*/  @!P6 IMAD.IADD R234, R234, 0x1, -R3 ;  /* 0x00000001eaeae824 */ /* 0x000fe200078e0a03 */
[----:B------:R-:W-:Y:S01]  /*0a20*/  LOP3.LUT R15, R2, 0xa, RZ, 0xfc, !PT ;  /* 0x0000000a020f7812 */ /* 0x000fe200078efcff */
[----:B------:R-:W-:-:S02]  /*0a30*/  IMAD R17, R3, R10, R12 ;  /* 0x0000000a03117224 */ /* 0x000fc400078e020c */
[----:B------:R-:W-:Y:S01]  /*0a40*/  IMAD.HI.U32 R9, R5, R16, RZ ;  /* 0x0000001005097227 */ /* 0x000fe200078e00ff */
[----:B------:R-:W-:-:S03]  /*0a50*/  IABS R12, R15 ;  /* 0x0000000f000c7213 */ /* 0x000fc60000000000 */
[----:B------:R-:W-:Y:S01]  /*0a60*/  @!P0 IMAD.MOV R234, RZ, RZ, -R234 ;  /* 0x000000ffffea8224 */ /* 0x000fe200078e0aea */
[C---:B------:R-:W-:Y:S01]  /*0a70*/  ISETP.GT.U32.AND P0, PT, R3.reuse, R17, PT ;  /* 0x000000110300720c */ /* 0x040fe20003f04070 */
[----:B------:R-:W-:Y:S02]  /*0a80*/  IMAD.MOV R9, RZ, RZ, -R9 ;  /* 0x000000ffff097224 */ /* 0x000fe400078e0a09 */
[--C-:B------:R-:W-:Y:S02]  /*0a90*/  @!P3 IMAD.IADD R14, R14, 0x1, -R3.reuse ;  /* 0x000000010e0eb824 */ /* 0x100fe400078e0a03 */
[----:B------:R-:W-:Y:S01]  /*0aa0*/  IMAD R16, R3, R9, R16 ;  /* 0x0000000903107224 */ /* 0x000fe200078e0210 */
[----:B------:R-:W-:Y:S01]  /*0ab0*/  LOP3.LUT R9, R2, 0x6, RZ, 0xfc, !PT ;  /* 0x0000000602097812 */ /* 0x000fe200078efcff */
[----:B------:R-:W-:Y:S01]  /*0ac0*/  IMAD.HI.U32 R10, R5, R20, RZ ;  /* 0x00000014050a7227 */ /* 0x000fe200078e00ff */
[C---:B------:R-:W-:Y:S02]  /*0ad0*/  ISETP.GT.U32.AND P3, PT, R3.reuse, R14, PT ;  /* 0x0000000e0300720c */ /* 0x040fe40003f64070 */
[----:B------:R-:W-:Y:S01]  /*0ae0*/  ISETP.GT.U32.AND P2, PT, R3, R16, PT ;  /* 0x000000100300720c */ /* 0x000fe20003f44070 */
[----:B------:R-:W-:Y:S01]  /*0af0*/  IMAD.MOV R10, RZ, RZ, -R10 ;  /* 0x000000ffff0a7224 */ /* 0x000fe200078e0a0a */
[----:B------:R-:W-:Y:S01]  /*0b00*/  IABS R18, R9 ;  /* 0x0000000900127213 */ /* 0x000fe20000000000 */
[----:B------:R-:W-:Y:S01]  /*0b10*/  @!P0 IMAD.IADD R17, R17, 0x1, -R3 ;  /* 0x0000000111118824 */ /* 0x000fe200078e0a03 */
[----:B------:R-:W-:Y:S01]  /*0b20*/  ISETP.GE.AND P6, PT, R9, RZ, PT ;  /* 0x000000ff0900720c */ /* 0x000fe20003fc6270 */
[----:B------:R-:W-:-:S02]  /*0b30*/  IMAD R20, R3, R10, R20 ;  /* 0x0000000a03147224 */ /* 0x000fc400078e0214 */
[----:B------:R-:W-:Y:S01]  /*0b40*/  IMAD.HI.U32 R10, R5, R22, RZ ;  /* 0x00000016050a7227 */ /* 0x000fe200078e00ff */
[----:B------:R-:W-:-:S03]  /*0b50*/  ISETP.GT.U32.AND P0, PT, R3, R17, PT ;  /* 0x000000110300720c */ /* 0x000fc60003f04070 */
[--C-:B------:R-:W-:Y:S01]  /*0b60*/  @!P3 IMAD.IADD R14, R14, 0x1, -R3.reuse ;  /* 0x000000010e0eb824 */ /* 0x100fe200078e0a03 */
[----:B------:R-:W-:Y:S01]  /*0b70*/  ISETP.GE.AND P3, PT, R13, RZ, PT ;  /* 0x000000ff0d00720c */ /* 0x000fe20003f66270 */
[----:B------:R-:W-:Y:S01]  /*0b80*/  @!P2 IMAD.IADD R16, R16, 0x1, -R3 ;  /* 0x000000011010a824 */ /* 0x000fe200078e0a03 */
[----:B------:R-:W-:Y:S01]  /*0b90*/  LOP3.LUT R13, R2, 0x10, RZ, 0xfc, !PT ;  /* 0x00000010020d7812 */ /* 0x000fe200078efcff */
[----:B------:R-:W-:Y:S01]  /*0ba0*/  @!P4 IMAD.MOV R14, RZ, RZ, -R14 ;  /* 0x000000ffff0ec224 */ /* 0x000fe200078e0a0e */
[----:B------:R-:W-:Y:S01]  /*0bb0*/  ISETP.GT.U32.AND P4, PT, R3, R20, PT ;  /* 0x000000140300720c */ /* 0x000fe20003f84070 */
[----:B------:R-:W-:Y:S01]  /*0bc0*/  IMAD.HI.U32 R9, R5, R18, RZ ;  /* 0x0000001205097227 */ /* 0x000fe200078e00ff */
[----:B------:R-:W-:-:S03]  /*0bd0*/  ISETP.GT.U32.AND P2, PT, R3, R16, PT ;  /* 0x000000100300720c */ /* 0x000fc60003f44070 */
[----:B------:R-:W-:Y:S02]  /*0be0*/  IMAD.MOV R10, RZ, RZ, -R10 ;  /* 0x000000ffff0a7224 */ /* 0x000fe400078e0a0a */
[----:B------:R-:W-:Y:S02]  /*0bf0*/  IMAD.MOV R11, RZ, RZ, -R9 ;  /* 0x000000ffff0b7224 */ /* 0x000fe400078e0a09 */
[----:B------:R-:W-:Y:S02]  /*0c00*/  IMAD R22, R3, R10, R22 ;  /* 0x0000000a03167224 */ /* 0x000fe400078e0216 */
[----:B------:R-:W-:Y:S02]  /*0c10*/  @!P0 IMAD.IADD R17, R17, 0x1, -R3 ;  /* 0x0000000111118824 */ /* 0x000fe400078e0a03 */
[C---:B------:R-:W-:Y:S01]  /*0c20*/  IMAD R18, R3.reuse, R11, R18 ;  /* 0x0000000b03127224 */ /* 0x040fe200078e0212 */
[----:B------:R-:W-:Y:S01]  /*0c30*/  LOP3.LUT R11, R2, 0xe, RZ, 0xfc, !PT ;  /* 0x0000000e020b7812 */ /* 0x000fe200078efcff */
[----:B------:R-:W-:Y:S01]  /*0c40*/  @!P1 IMAD.MOV R17, RZ, RZ, -R17 ;  /* 0x000000ffff119224 */ /* 0x000fe200078e0a11 */
[----:B------:R-:W-:Y:S01]  /*0c50*/  ISETP.GT.U32.AND P1, PT, R3, R22, PT ;  /* 0x000000160300720c */ /* 0x000fe20003f24070 */
[----:B------:R-:W-:Y:S01]  /*0c60*/  IMAD.HI.U32 R9, R5, R12, RZ ;  /* 0x0000000c05097227 */ /* 0x000fe200078e00ff */
[----:B------:R-:W-:-:S03]  /*0c70*/  IABS R24, R11 ;  /* 0x0000000b00187213 */ /* 0x000fc60000000000 */
[----:B------:R-:W-:Y:S02]  /*0c80*/  @!P4 IMAD.IADD R20, R20, 0x1, -R3 ;  /* 0x000000011414c824 */ /* 0x000fe400078e0a03 */
[----:B------:R-:W-:Y:S02]  /*0c90*/  IMAD.MOV R9, RZ, RZ, -R9 ;  /* 0x000000ffff097224 */ /* 0x000fe400078e0a09 */
[----:B------:R-:W-:Y:S01]  /*0ca0*/  @!P2 IMAD.IADD R16, R16, 0x1, -R3 ;  /* 0x000000011010a824 */ /* 0x000fe200078e0a03 */
[C---:B------:R-:W-:Y:S01]  /*0cb0*/  ISETP.GT.U32.AND P2, PT, R3.reuse, R18, PT ;  /* 0x000000120300720c */ /* 0x040fe20003f44070 */
[C---:B------:R-:W-:Y:S01]  /*0cc0*/  IMAD R21, R3.reuse, R9, R12 ;  /* 0x0000000903157224 */ /* 0x040fe200078e020c */
[----:B------:R-:W-:Y:S01]  /*0cd0*/  ISETP.GT.U32.AND P4, PT, R3, R20, PT ;  /* 0x000000140300720c */ /* 0x000fe20003f84070 */
[----:B------:R-:W-:Y:S01]  /*0ce0*/  IMAD.HI.U32 R9, R5, R24, RZ ;  /* 0x0000001805097227 */ /* 0x000fe200078e00ff */
[----:B------:R-:W-:Y:S02]  /*0cf0*/  IABS R12, R13 ;  /* 0x0000000d000c7213 */ /* 0x000fe40000000000 */
[----:B------:R-:W-:Y:S01]  /*0d00*/  ISETP.GT.U32.AND P0, PT, R3, R21, PT ;  /* 0x000000150300720c */ /* 0x000fe20003f04070 */
[----:B------:R-:W-:-:S02]  /*0d10*/  IMAD.MOV R9, RZ, RZ, -R9 ;  /* 0x000000ffff097224 */ /* 0x000fc400078e0a09 */
[----:B------:R-:W-:Y:S02]  /*0d20*/  @!P1 IMAD.IADD R22, R22, 0x1, -R3 ;  /* 0x0000000116169824 */ /* 0x000fe400078e0a03 */
[----:B------:R-:W-:Y:S02]  /*0d30*/  IMAD R24, R3, R9, R24 ;  /* 0x0000000903187224 */ /* 0x000fe400078e0218 */
[----:B------:R-:W-:Y:S01]  /*0d40*/  IMAD.HI.U32 R9, R5, R12, RZ ;  /* 0x0000000c05097227 */ /* 0x000fe200078e00ff */
[----:B------:R-:W-:-:S03]  /*0d50*/  ISETP.GT.U32.AND P1, PT, R3, R22, PT ;  /* 0x000000160300720c */ /* 0x000fc60003f24070 */
[--C-:B------:R-:W-:Y:S02]  /*0d60*/  @!P2 IMAD.IADD R18, R18, 0x1, -R3.reuse ;  /* 0x000000011212a824 */ /* 0x100fe400078e0a03 */
[----:B------:R-:W-:Y:S01]  /*0d70*/  @!P4 IMAD.IADD R20, R20, 0x1, -R3 ;  /* 0x000000011414c824 */ /* 0x000fe200078e0a03 */
[C---:B------:R-:W-:Y:S01]  /*0d80*/  ISETP.GT.U32.AND P4, PT, R3.reuse, R24, PT ;  /* 0x000000180300720c */ /* 0x040fe20003f84070 */
[----:B------:R-:W-:Y:S01]  /*0d90*/  IMAD.MOV R9, RZ, RZ, -R9 ;  /* 0x000000ffff097224 */ /* 0x000fe200078e0a09 */
[----:B------:R-:W-:Y:S01]  /*0da0*/  ISETP.GT.U32.AND P2, PT, R3, R18, PT ;  /* 0x000000120300720c */ /* 0x000fe20003f44070 */
[----:B------:R-:W-:Y:S01]  /*0db0*/  @!P5 IMAD.MOV R16, RZ, RZ, -R16 ;  /* 0x000000ffff10d224 */ /* 0x000fe200078e0a10 */
[----:B------:R-:W-:Y:S01]  /*0dc0*/  ISETP.GE.AND P5, PT, R15, RZ, PT ;  /* 0x000000ff0f00720c */ /* 0x000fe20003fa6270 */
[--C-:B------:R-:W-:Y:S01]  /*0dd0*/  @!P0 IMAD.IADD R21, R21, 0x1, -R3.reuse ;  /* 0x0000000115158824 */ /* 0x100fe200078e0a03 */
[C---:B------:R-:W-:Y:S01]  /*0de0*/  LOP3.LUT R15, R2.reuse, 0x12, RZ, 0xfc, !PT ;  /* 0x00000012020f7812 */ /* 0x040fe200078efcff */
[C---:B------:R-:W-:Y:S01]  /*0df0*/  IMAD R25, R3.reuse, R9, R12 ;  /* 0x0000000903197224 */ /* 0x040fe200078e020c */
[----:B------:R-:W-:Y:S01]  /*0e00*/  LOP3.LUT R9, R2, 0x14, RZ, 0xfc, !PT ;  /* 0x0000001402097812 */ /* 0x000fe200078efcff */
[--C-:B------:R-:W-:Y:S01]  /*0e10*/  @!P1 IMAD.IADD R22, R22, 0x1, -R3.reuse ;  /* 0x0000000116169824 */ /* 0x100fe200078e0a03 */
[----:B------:R-:W-:Y:S01]  /*0e20*/  IABS R26, R15 ;  /* 0x0000000f001a7213 */ /* 0x000fe20000000000 */
[----:B------:R-:W-:Y:S01]  /*0e30*/  @!P3 IMAD.MOV R20, RZ, RZ, -R20 ;  /* 0x000000ffff14b224 */ /* 0x000fe200078e0a14 */
[C---:B------:R-:W-:Y:S01]  /*0e40*/  ISETP.GT.U32.AND P0, PT, R3.reuse, R21, PT ;  /* 0x000000150300720c */ /* 0x040fe20003f04070 */
[----:B------:R-:W-:Y:S01]  /*0e50*/  @!P4 IMAD.IADD R24, R24, 0x1, -R3 ;  /* 0x000000011818c824 */ /* 0x000fe200078e0a03 */
[----:B------:R-:W-:Y:S01]  /*0e60*/  ISETP.GT.U32.AND P1, PT, R3, R25, PT ;  /* 0x000000190300720c */ /* 0x000fe20003f24070 */
[----:B------:R-:W-:Y:S01]  /*0e70*/  IMAD.HI.U32 R10, R5, R26, RZ ;  /* 0x0000001a050a7227 */ /* 0x000fe200078e00ff */
[----:B------:R-:W-:-:S02]  /*0e80*/  IABS R28, R9 ;  /* 0x00000009001c7213 */ /* 0x000fc40000000000 */
[----:B------:R-:W-:Y:S01]  /*0e90*/  ISETP.GT.U32.AND P4, PT, R3, R24, PT ;  /* 0x000000180300720c */ /* 0x000fe20003f84070 */
[--C-:B------:R-:W-:Y:S01]  /*0ea0*/  @!P2 IMAD.IADD R18, R18, 0x1, -R3.reuse ;  /* 0x000000011212a824 */ /* 0x100fe200078e0a03 */
[----:B------:R-:W-:Y:S01]  /*0eb0*/  ISETP.GE.AND P2, PT, R19, RZ, PT ;  /* 0x000000ff1300720c */ /* 0x000fe20003f46270 */
[----:B------:R-:W-:Y:S01]  /*0ec0*/  IMAD.MOV R10, RZ, RZ, -R10 ;  /* 0x000000ffff0a7224 */ /* 0x000fe200078e0a0a */
[----:B------:R-:W-:Y:S01]  /*0ed0*/  ISETP.GE.AND P3, PT, R13, RZ, PT ;  /* 0x000000ff0d00720c */ /* 0x000fe20003f66270 */
[----:B------:R-:W-:Y:S01]  /*0ee0*/  @!P6 IMAD.MOV R18, RZ, RZ, -R18 ;  /* 0x000000ffff12e224 */ /* 0x000fe200078e0a12 */
[----:B------:R-:W-:Y:S01]  /*0ef0*/  ISETP.GE.AND P6, PT, R11, RZ, PT ;  /* 0x000000ff0b00720c */ /* 0x000fe20003fc6270 */
[--C-:B------:R-:W-:Y:S01]  /*0f00*/  @!P0 IMAD.IADD R21, R21, 0x1, -R3.reuse ;  /* 0x0000000115158824 */ /* 0x100fe200078e0a03 */
[C---:B------:R-:W-:Y:S01]  /*0f10*/  LOP3.LUT R11, R2.reuse, 0x18, RZ, 0xfc, !PT ;  /* 0x00000018020b7812 */ /* 0x040fe200078efcff */
[----:B------:R-:W-:Y:S01]  /*0f20*/  IMAD R26, R3, R10, R26 ;  /* 0x0000000a031a7224 */ /* 0x000fe200078e021a */
[C---:B------:R-:W-:Y:S01]  /*0f30*/  LOP3.LUT R10, R2.reuse, 0x16, RZ, 0xfc, !PT ;  /* 0x00000016020a7812 */ /* 0x040fe200078efcff */
[----:B------:R-:W-:Y:S01]  /*0f40*/  @!P1 IMAD.IADD R25, R25, 0x1, -R3 ;  /* 0x0000000119199824 */ /* 0x000fe200078e0a03 */
[----:B------:R-:W-:Y:S01]  /*0f50*/  LOP3.LUT R13, R2, 0x1a, RZ, 0xfc, !PT ;  /* 0x0000001a020d7812 */ /* 0x000fe200078efcff */
[----:B------:R-:W-:Y:S01]  /*0f60*/  @!P5 IMAD.MOV R21, RZ, RZ, -R21 ;  /* 0x000000ffff15d224 */ /* 0x000fe200078e0a15 */
[----:B------:R-:W-:Y:S01]  /*0f70*/  ISETP.GE.AND P5, PT, R9, RZ, PT ;  /* 0x000000ff0900720c */ /* 0x000fe20003fa6270 */
[----:B------:R-:W-:Y:S01]  /*0f80*/  IMAD.HI.U32 R9, R5, R28, RZ ;  /* 0x0000001c05097227 */ /* 0x000fe200078e00ff */
[----:B------:R-:W-:-:S02]  /*0f90*/  IABS R12, R10 ;  /* 0x0000000a000c7213 */ /* 0x000fc40000000000 */
[C---:B------:R-:W-:Y:S01]  /*0fa0*/  ISETP.GT.U32.AND P1, PT, R3.reuse, R25, PT ;  /* 0x000000190300720c */ /* 0x040fe20003f24070 */
[----:B------:R-:W-:Y:S01]  /*0fb0*/  @!P2 IMAD.MOV R22, RZ, RZ, -R22 ;  /* 0x000000ffff16a224 */ /* 0x000fe200078e0a16 */
[----:B------:R-:W-:Y:S01]  /*0fc0*/  ISETP.GE.AND P2, PT, R10, RZ, PT ;  /* 0x000000ff0a00720c */ /* 0x000fe20003f46270 */
[----:B------:R-:W-:Y:S01]  /*0fd0*/  @!P4 IMAD.IADD R24, R24, 0x1, -R3 ;  /* 0x000000011818c824 */ /* 0x000fe200078e0a03 */
[----:B------:R-:W-:Y:S01]  /*0fe0*/  ISETP.GT.U32.AND P4, PT, R3, R26, PT ;  /* 0x0000001a0300720c */ /* 0x000fe20003f84070 */
[----:B------:R-:W-:Y:S01]  /*0ff0*/  IMAD.HI.U32 R10, R5, R12, RZ ;  /* 0x0000000c050a7227 */ /* 0x000fe200078e00ff */
[----:B------:R-:W-:Y:S02]  /*1000*/  IABS R30, R11 ;  /* 0x0000000b001e7213 */ /* 0x000fe40000000000 */
[----:B------:R-:W-:Y:S01]  /*1010*/  IABS R32, R13 ;  /* 0x0000000d00207213 */ /* 0x000fe20000000000 */
[----:B------:R-:W-:Y:S01]  /*1020*/  IMAD.MOV R9, RZ, RZ, -R9 ;  /* 0x000000ffff097224 */ /* 0x000fe200078e0a09 */
[----:B------:R-:W-:Y:S01]  /*1030*/  ISETP.GE.AND P0, PT, R15, RZ, PT ;  /* 0x000000ff0f00720c */ /* 0x000fe20003f06270 */
[----:B------:R-:W-:Y:S01]  /*1040*/  IMAD.MOV R10, RZ, RZ, -R10 ;  /* 0x000000ffff0a7224 */ /* 0x000fe200078e0a0a */
[C---:B------:R-:W-:Y:S01]  /*1050*/  LOP3.LUT R15, R2.reuse, 0x1e, RZ, 0xfc, !PT ;  /* 0x0000001e020f7812 */ /* 0x040fe200078efcff */
[C---:B------:R-:W-:Y:S01]  /*1060*/  IMAD R28, R3.reuse, R9, R28 ;  /* 0x00000009031c7224 */ /* 0x040fe200078e021c */
[----:B------:R-:W-:Y:S01]  /*1070*/  LOP3.LUT R19, R2, 0x20, RZ, 0xfc, !PT ;  /* 0x0000002002137812 */ /* 0x000fe200078efcff */
[----:B------:R-:W-:Y:S01]  /*1080*/  IMAD R29, R3, R10, R12 ;  /* 0x0000000a031d7224 */ /* 0x000fe200078e020c */
[----:B------:R-:W-:Y:S01]  /*1090*/  IABS R34, R15 ;  /* 0x0000000f00227213 */ /* 0x000fe20000000000 */
[--C-:B------:R-:W-:Y:S01]  /*10a0*/  @!P1 IMAD.IADD R25, R25, 0x1, -R3.reuse ;  /* 0x0000000119199824 */ /* 0x100fe200078e0a03 */
[C---:B------:R-:W-:Y:S01]  /*10b0*/  ISETP.GT.U32.AND P1, PT, R3.reuse, R28, PT ;  /* 0x0000001c0300720c */ /* 0x040fe20003f24070 */
[----:B------:R-:W-:Y:S01]  /*10c0*/  @!P4 IMAD.IADD R26, R26, 0x1, -R3 ;  /* 0x000000011a1ac824 */ /* 0x000fe200078e0a03 */
[----:B------:R-:W-:Y:S01]  /*10d0*/  IABS R36, R19 ;  /* 0x0000001300247213 */ /* 0x000fe20000000000 */
[----:B------:R-:W-:Y:S01]  /*10e0*/  @!P6 IMAD.MOV R24, RZ, RZ, -R24 ;  /* 0x000000ffff18e224 */ /* 0x000fe200078e0a18 */
[----:B------:R-:W-:Y:S01]  /*10f0*/  ISETP.GT.U32.AND P6, PT, R3, R29, PT ;  /* 0x0000001d0300720c */ /* 0x000fe20003fc4070 */
[----:B------:R-:W-:Y:S01]  /*1100*/  IMAD.HI.U32 R9, R5, R30, RZ ;  /* 0x0000001e05097227 */ /* 0x000fe200078e00ff */
[----:B------:R-:W-:-:S03]  /*1110*/  ISETP.GT.U32.AND P4, PT, R3, R26, PT ;  /* 0x0000001a0300720c */ /* 0x000fc60003f84070 */
[----:B------:R-:W-:-:S04]  /*1120*/  IMAD.HI.U32 R10, R5, R32, RZ ;  /* 0x00000020050a7227 */ /* 0x000fc800078e00ff */
[----:B------:R-:W-:Y:S02]  /*1130*/  @!P1 IMAD.IADD R28, R28, 0x1, -R3 ;  /* 0x000000011c1c9824 */ /* 0x000fe400078e0a03 */
[----:B------:R-:W-:Y:S02]  /*1140*/  IMAD.MOV R9, RZ, RZ, -R9 ;  /* 0x000000ffff097224 */ /* 0x000fe400078e0a09 */
[--C-:B------:R-:W-:Y:S01]  /*1150*/  @!P6 IMAD.IADD R29, R29, 0x1, -R3.reuse ;  /* 0x000000011d1de824 */ /* 0x100fe200078e0a03 */
[----:B------:R-:W-:Y:S01]  /*1160*/  ISETP.GT.U32.AND P1, PT, R3, R28, PT ;  /* 0x0000001c0300720c */ /* 0x000fe20003f24070 */
[----:B------:R-:W-:Y:S01]  /*1170*/  @!P4 IMAD.IADD R26, R26, 0x1, -R3 ;  /* 0x000000011a1ac824 */ /* 0x000fe200078e0a03 */
[----:B------:R-:W-:Y:S01]  /*1180*/  ISETP.GE.AND P4, PT, R13, RZ, PT ;  /* 0x000000ff0d00720c */ /* 0x000fe20003f86270 */
[----:B------:R-:W-:Y:S01]  /*1190*/  IMAD.MOV R10, RZ, RZ, -R10 ;  /* 0x000000ffff0a7224 */ /* 0x000fe200078e0a0a */
[C---:B------:R-:W-:Y:S01]  /*11a0*/  ISETP.GT.U32.AND P6, PT, R3.reuse, R29, PT ;  /* 0x0000001d0300720c */ /* 0x040fe20003fc4070 */
[C---:B------:R-:W-:Y:S01]  /*11b0*/  IMAD R30, R3.reuse, R9, R30 ;  /* 0x00000009031e7224 */ /* 0x040fe200078e021e */
[----:B------:R-:W-:Y:S01]  /*11c0*/  LOP3.LUT R13, R2, 0x1c, RZ, 0xfc, !PT ;  /* 0x0000001c020d7812 */ /* 0x000fe200078efcff */
[----:B------:R-:W-:-:S02]  /*11d0*/  IMAD R32, R3, R10, R32 ;  /* 0x0000000a03207224 */ /* 0x000fc400078e0220 */
[----:B------:R-:W-:Y:S01]  /*11e0*/  IMAD.HI.U32 R10, R5, R36, RZ ;  /* 0x00000024050a7227 */ /* 0x000fe200078e00ff */
[----:B------:R-:W-:-:S03]  /*11f0*/  IABS R12, R13 ;  /* 0x0000000d000c7213 */ /* 0x000fc60000000000 */
[----:B------:R-:W-:Y:S01]  /*1200*/  @!P1 IMAD.IADD R28, R28, 0x1, -R3 ;  /* 0x000000011c1c9824 */ /* 0x000fe200078e0a03 */
[----:B------:R-:W-:Y:S01]  /*1210*/  ISETP.GT.U32.AND P1, PT, R3, R30, PT ;  /* 0x0000001e0300720c */ /* 0x000fe20003f24070 */
[----:B------:R-:W-:-:S04]  /*1220*/  IMAD.HI.U32 R9, R5, R12, RZ ;  /* 0x0000000c05097227 */ /* 0x000fc800078e00ff */
[----:B------:R-:W-:Y:S01]  /*1230*/  @!P6 IMAD.IADD R29, R29, 0x1, -R3 ;  /* 0x000000011d1de824 */ /* 0x000fe200078e0a03 */
[----:B------:R-:W-:Y:S01]  /*1240*/  ISETP.GT.U32.AND P6, PT, R3, R32, PT ;  /* 0x000000200300720c */ /* 0x000fe20003fc4070 */
[----:B------:R-:W-:Y:S02]  /*1250*/  IMAD.MOV R33, RZ, RZ, -R9 ;  /* 0x000000ffff217224 */ /* 0x000fe400078e0a09 */
[----:B------:R-:W-:-:S04]  /*1260*/  IMAD.HI.U32 R9, R5, R34, RZ ;  /* 0x0000002205097227 */ /* 0x000fc800078e00ff */
[C---:B------:R-:W-:Y:S02]  /*1270*/  IMAD R33, R3.reuse, R33, R12 ;  /* 0x0000002103217224 */ /* 0x040fe400078e020c */
[----:B------:R-:W-:Y:S02]  /*1280*/  IMAD.MOV R12, RZ, RZ, -R9 ;  /* 0x000000ffff0c7224 */ /* 0x000fe400078e0a09 */
[--C-:B------:R-:W-:Y:S01]  /*1290*/  @!P1 IMAD.IADD R30, R30, 0x1, -R3.reuse ;  /* 0x000000011e1e9824 */ /* 0x100fe200078e0a03 */
[C---:B------:R-:W-:Y:S01]  /*12a0*/  ISETP.GT.U32.AND P1, PT, R3.reuse, R33, PT ;  /* 0x000000210300720c */ /* 0x040fe20003f24070 */
[C---:B------:R-:W-:Y:S01]  /*12b0*/  IMAD R34, R3.reuse, R12, R34 ;  /* 0x0000000c03227224 */ /* 0x040fe200078e0222 */
[----:B------:R-:W-:Y:S01]  /*12c0*/  IABS R12, R31 ;  /* 0x0000001f000c7213 */ /* 0x000fe20000000000 */
[----:B------:R-:W-:Y:S02]  /*12d0*/  @!P6 IMAD.IADD R32, R32, 0x1, -R3 ;  /* 0x000000012020e824 */ /* 0x000fe400078e0a03 */
[----:B------:R-:W-:Y:S01]  /*12e0*/  IMAD.MOV R10, RZ, RZ, -R10 ;  /* 0x000000ffff0a7224 */ /* 0x000fe200078e0a0a */
[----:B------:R-:W-:Y:S01]  /*12f0*/  ISETP.GT.U32.AND P6, PT, R3, R34, PT ;  /* 0x000000220300720c */ /* 0x000fe20003fc4070 */
[----:B------:R-:W-:Y:S01]  /*1300*/  @!P3 IMAD.MOV R25, RZ, RZ, -R25 ;  /* 0x000000ffff19b224 */ /* 0x000fe200078e0a19 */
[----:B------:R-:W-:Y:S01]  /*1310*/  ISETP.GE.AND P3, PT, R11, RZ, PT ;  /* 0x000000ff0b00720c */ /* 0x000fe20003f66270 */
[----:B------:R-:W-:-:S02]  /*1320*/  IMAD R36, R3, R10, R36 ;  /* 0x0000000a03247224 */ /* 0x000fc400078e0224 */
[----:B------:R-:W-:-:S04]  /*1330*/  IMAD.HI.U32 R11, R5, R38, RZ ;  /* 0x00000026050b7227 */ /* 0x000fc800078e00ff */
[----:B------:R-:W-:Y:S01]  /*1340*/  @!P1 IMAD.IADD R33, R33, 0x1, -R3 ;  /* 0x0000000121219824 */ /* 0x000fe200078e0a03 */
[----:B------:R-:W-:Y:S01]  /*1350*/  ISETP.GT.U32.AND P1, PT, R3, R32, PT ;  /* 0x000000200300720c */ /* 0x000fe20003f24070 */
[----:B------:R-:W-:-:S04]  /*1360*/  IMAD.HI.U32 R9, R5, R40, RZ ;  /* 0x0000002805097227 */ /* 0x000fc800078e00ff */
[----:B------:R-:W-:Y:S01]  /*1370*/  @!P6 IMAD.IADD R34, R34, 0x1, -R3 ;  /* 0x000000012222e824 */ /* 0x000fe200078e0a03 */
[C---:B------:R-:W-:Y:S01]  /*1380*/  ISETP.GT.U32.AND P6, PT, R3.reuse, R33, PT ;  /* 0x000000210300720c */ /* 0x040fe20003fc4070 */
[----:B------:R-:W-:Y:S01]  /*1390*/  @!P0 IMAD.MOV R26, RZ, RZ, -R26 ;  /* 0x000000ffff1a8224 */ /* 0x000fe200078e0a1a */
[C---:B------:R-:W-:Y:S01]  /*13a0*/  ISETP.GT.U32.AND P0, PT, R3.reuse, R30, PT ;  /* 0x0000001e0300720c */ /* 0x040fe20003f04070 */
[----:B------:R-:W-:Y:S01]  /*13b0*/  @!P2 IMAD.MOV R29, RZ, RZ, -R29 ;  /* 0x000000ffff1da224 */ /* 0x000fe200078e0a1d */
[C---:B------:R-:W-:Y:S01]  /*13c0*/  ISETP.GT.U32.AND P2, PT, R3.reuse, R36, PT ;  /* 0x000000240300720c */ /* 0x040fe20003f44070 */
[----:B------:R-:W-:Y:S02]  /*13d0*/  IMAD.MOV R11, RZ, RZ, -R11 ;  /* 0x000000ffff0b7224 */ /* 0x000fe400078e0a0b */
[----:B------:R-:W-:Y:S02]  /*13e0*/  IMAD.MOV R9, RZ, RZ, -R9 ;  /* 0x000000ffff097224 */ /* 0x000fe400078e0a09 */
[----:B------:R-:W-:Y:S01]  /*13f0*/  @!P5 IMAD.MOV R28, RZ, RZ, -R28 ;  /* 0x000000ffff1cd224 */ /* 0x000fe200078e0a1c */
[C---:B------:R-:W-:Y:S01]  /*1400*/  ISETP.GT.U32.AND P5, PT, R3.reuse, R34, PT ;  /* 0x000000220300720c */ /* 0x040fe20003fa4070 */
[C---:B------:R-:W-:Y:S01]  /*1410*/  IMAD R37, R3.reuse, R11, R38 ;  /* 0x0000000b03257224 */ /* 0x040fe200078e0226 */
[----:B------:R-:W-:Y:S01]  /*1420*/  LOP3.LUT R11, R2, 0x26, RZ, 0xfc, !PT ;  /* 0x00000026020b7812 */ /* 0x000fe200078efcff */
[----:B------:R-:W-:-:S02]  /*1430*/  IMAD R38, R3, R9, R40 ;  /* 0x0000000903267224 */ /* 0x000fc400078e0228 */
[--C-:B------:R-:W-:Y:S01]  /*1440*/  @!P6 IMAD.IADD R33, R33, 0x1, -R3.reuse ;  /* 0x000000012121e824 */ /* 0x100fe200078e0a03 */
[----:B------:R-:W-:Y:S01]  /*1450*/  IABS R40, R11 ;  /* 0x0000000b00287213 */ /* 0x000fe20000000000 */
[--C-:B------:R-:W-:Y:S01]  /*1460*/  @!P0 IMAD.IADD R30, R30, 0x1, -R3.reuse ;  /* 0x000000011e1e8824 */ /* 0x100fe200078e0a03 */
[C---:B------:R-:W-:Y:S01]  /*1470*/  ISETP.GT.U32.AND P6, PT, R3.reuse, R38, PT ;  /* 0x000000260300720c */ /* 0x040fe20003fc4070 */
[--C-:B------:R-:W-:Y:S01]  /*1480*/  @!P2 IMAD.IADD R36, R36, 0x1, -R3.reuse ;  /* 0x000000012424a824 */ /* 0x100fe200078e0a03 */
[----:B------:R-:W-:Y:S01]  /*1490*/  ISETP.GT.U32.AND P0, PT, R3, R37, PT ;  /* 0x000000250300720c */ /* 0x000fe20003f04070 */
[----:B------:R-:W-:Y:S01]  /*14a0*/  IMAD.HI.U32 R10, R5, R12, RZ ;  /* 0x0000000c050a7227 */ /* 0x000fe200078e00ff */
[----:B------:R-:W-:Y:S02]  /*14b0*/  ISETP.GE.AND P2, PT, R19, RZ, PT ;  /* 0x000000ff1300720c */ /* 0x000fe40003f46270 */
[----:B------:R-:W-:Y:S01]  /*14c0*/  LOP3.LUT R19, R2, 0x3a, RZ, 0xfc, !PT ;  /* 0x0000003a02137812 */ /* 0x000fe200078efcff */
[--C-:B------:R-:W-:Y:S01]  /*14d0*/  @!P5 IMAD.IADD R34, R34, 0x1, -R3.reuse ;  /* 0x000000012222d824 */ /* 0x100fe200078e0a03 */
[----:B------:R-:W-:Y:S01]  /*14e0*/  ISETP.GE.AND P5, PT, R15, RZ, PT ;  /* 0x000000ff0f00720c */ /* 0x000fe20003fa6270 */
[----:B------:R-:W-:Y:S01]  /*14f0*/  @!P3 IMAD.MOV R30, RZ, RZ, -R30 ;  /* 0x000000ffff1eb224 */ /* 0x000fe200078e0a1e */
[----:B------:R-:W-:Y:S01]  /*1500*/  ISETP.GT.U32.AND P3, PT, R3, R36, PT ;  /* 0x000000240300720c */ /* 0x000fe20003f64070 */
[----:B------:R-:W-:Y:S01]  /*1510*/  IMAD.MOV R10, RZ, RZ, -R10 ;  /* 0x000000ffff0a7224 */ /* 0x000fe200078e0a0a */
[----:B------:R-:W-:Y:S01]  /*1520*/  LOP3.LUT R15, R2, 0x38, RZ, 0xfc, !PT ;  /* 0x00000038020f7812 */ /* 0x000fe200078efcff */
[----:B------:R-:W-:Y:S01]  /*1530*/  @!P1 IMAD.IADD R32, R32, 0x1, -R3 ;  /* 0x0000000120209824 */ /* 0x000fe200078e0a03 */
[----:B------:R-:W-:Y:S01]  /*1540*/  ISETP.GE.AND P1, PT, R13, RZ, PT ;  /* 0x000000ff0d00720c */ /* 0x000fe20003f26270 */
[----:B------:R-:W-:Y:S01]  /*1550*/  IMAD.HI.U32 R9, R5, R40, RZ ;  /* 0x0000002805097227 */ /* 0x000fe200078e00ff */
[----:B------:R-:W-:-:S02]  /*1560*/  LOP3.LUT R13, R2, 0x32, RZ, 0xfc, !PT ;  /* 0x00000032020d7812 */ /* 0x000fc400078efcff */
[----:B------:R-:W-:Y:S01]  /*1570*/  IABS R50, R15 ;  /* 0x0000000f00327213 */ /* 0x000fe20000000000 */
[C---:B------:R-:W-:Y:S01]  /*1580*/  IMAD R41, R3.reuse, R10, R12 ;  /* 0x0000000a03297224 */ /* 0x040fe200078e020c */
[----:B------:R-:W-:Y:S01]  /*1590*/  LOP3.LUT R10, R2, 0x2a, RZ, 0xfc, !PT ;  /* 0x0000002a020a7812 */ /* 0x000fe200078efcff */
[----:B------:R-:W-:Y:S01]  /*15a0*/  @!P6 IMAD.IADD R38, R38, 0x1, -R3 ;  /* 0x000000012626e824 */ /* 0x000fe200078e0a03 */
[----:B------:R-:W-:Y:S01]  /*15b0*/  LOP3.LUT R12, R2, 0x2c, RZ, 0xfc, !PT ;  /* 0x0000002c020c7812 */ /* 0x000fe200078efcff */
[----:B------:R-:W-:Y:S01]  /*15c0*/  IMAD.MOV R9, RZ, RZ, -R9 ;  /* 0x000000ffff097224 */ /* 0x000fe200078e0a09 */
[----:B------:R-:W-:Y:S01]  /*15d0*/  IABS R42, R10 ;  /* 0x0000000a002a7213 */ /* 0x000fe20000000000 */
[----:B------:R-:W-:Y:S01]  /*15e0*/  @!P5 IMAD.MOV R34, RZ, RZ, -R34 ;  /* 0x000000ffff22d224 */ /* 0x000fe200078e0a22 */
[C---:B------:R-:W-:Y:S01]  /*15f0*/  ISETP.GT.U32.AND P6, PT, R3.reuse, R38, PT ;  /* 0x000000260300720c */ /* 0x040fe20003fc4070 */
[----:B------:R-:W-:Y:S01]  /*1600*/  IMAD R40, R3, R9, R40 ;  /* 0x0000000903287224 */ /* 0x000fe200078e0228 */
[----:B------:R-:W-:Y:S01]  /*1610*/  ISETP.GE.AND P5, PT, R27, RZ, PT ;  /* 0x000000ff1b00720c */ /* 0x000fe20003fa6270 */
[----:B------:R-:W-:Y:S01]  /*1620*/  @!P3 IMAD.IADD R36, R36, 0x1, -R3 ;  /* 0x000000012424b824 */ /* 0x000fe200078e0a03 */
[----:B------:R-:W-:Y:S01]  /*1630*/  ISETP.GT.U32.AND P3, PT, R3, R41, PT ;  /* 0x000000290300720c */ /* 0x000fe20003f64070 */
[----:B------:R-:W-:Y:S01]  /*1640*/  IMAD.HI.U32 R9, R5, R42, RZ ;  /* 0x0000002a05097227 */ /* 0x000fe200078e00ff */
[----:B------:R-:W-:-:S02]  /*1650*/  IABS R44, R12 ;  /* 0x0000000c002c7213 */ /* 0x000fc40000000000 */
[----:B------:R-:W-:Y:S01]  /*1660*/  IABS R48, R13 ;  /* 0x0000000d00307213 */ /* 0x000fe20000000000 */
[----:B------:R-:W-:Y:S01]  /*1670*/  @!P1 IMAD.MOV R33, RZ, RZ, -R33 ;  /* 0x000000ffff219224 */ /* 0x000fe200078e0a21 */
[----:B------:R-:W-:Y:S01]  /*1680*/  ISETP.GT.U32.AND P1, PT, R3, R40, PT ;  /* 0x000000280300720c */ /* 0x000fe20003f24070 */
[----:B------:R-:W-:Y:S01]  /*1690*/  IMAD.MOV R9, RZ, RZ, -R9 ;  /* 0x000000ffff097224 */ /* 0x000fe200078e0a09 */
[----:B------:R-:W-:Y:S01]  /*16a0*/  IABS R52, R19 ;  /* 0x0000001300347213 */ /* 0x000fe20000000000 */
[--C-:B------:R-:W-:Y:S01]  /*16b0*/  @!P0 IMAD.IADD R37, R37, 0x1, -R3.reuse ;  /* 0x0000000125258824 */ /* 0x100fe200078e0a03 */
[----:B------:R-:W-:Y:S01]  /*16c0*/  ISETP.GE.AND P0, PT, R23, RZ, PT ;  /* 0x000000ff1700720c */ /* 0x000fe20003f06270 */
[--C-:B------:R-:W-:Y:S01]  /*16d0*/  @!P6 IMAD.IADD R38, R38, 0x1, -R3.reuse ;  /* 0x000000012626e824 */ /* 0x100fe200078e0a03 */
[----:B------:R-:W-:Y:S01]  /*16e0*/  ISETP.GE.AND P6, PT, R31, RZ, PT ;  /* 0x000000ff1f00720c */ /* 0x000fe20003fc6270 */
[C---:B------:R-:W-:Y:S01]  /*16f0*/  IMAD R42, R3.reuse, R9, R42 ;  /* 0x00000009032a7224 */ /* 0x040fe200078e022a */
[C---:B------:R-:W-:Y:S01]  /*1700*/  LOP3.LUT R9, R2.reuse, 0x2e, RZ, 0xfc, !PT ;  /* 0x0000002e02097812 */ /* 0x040fe200078efcff */
[----:B------:R-:W-:Y:S01]  /*1710*/  @!P4 IMAD.MOV R32, RZ, RZ, -R32 ;  /* 0x000000ffff20c224 */ /* 0x000fe200078e0a20 */
[----:B------:R-:W-:Y:S01]  /*1720*/  ISETP.GT.U32.AND P4, PT, R3, R37, PT ;  /* 0x000000250300720c */ /* 0x000fe20003f84070 */
[--C-:B------:R-:W-:Y:S01]  /*1730*/  @!P3 IMAD.IADD R41, R41, 0x1, -R3.reuse ;  /* 0x000000012929b824 */ /* 0x100fe200078e0a03 */
[----:B------:R-:W-:Y:S01]  /*1740*/  LOP3.LUT R23, R2, 0x48, RZ, 0xfc, !PT ;  /* 0x0000004802177812 */ /* 0x000fe200078efcff */
[----:B------:R-:W-:Y:S01]  /*1750*/  @!P5 IMAD.MOV R38, RZ, RZ, -R38 ;  /* 0x000000ffff26d224 */ /* 0x000fe200078e0a26 */
[----:B------:R-:W-:Y:S01]  /*1760*/  ISETP.GT.U32.AND P5, PT, R3, R42, PT ;  /* 0x0000002a0300720c */ /* 0x000fe20003fa4070 */
[----:B------:R-:W-:Y:S01]  /*1770*/  @!P1 IMAD.IADD R40, R40, 0x1, -R3 ;  /* 0x0000000128289824 */ /* 0x000fe200078e0a03 */
[----:B------:R-:W-:Y:S01]  /*1780*/  ISETP.GE.AND P1, PT, R10, RZ, PT ;  /* 0x000000ff0a00720c */ /* 0x000fe20003f26270 */
[----:B------:R-:W-:Y:S01]  /*1790*/  IMAD.HI.U32 R10, R5, R44, RZ ;  /* 0x0000002c050a7227 */ /* 0x000fe200078e00ff */
[----:B------:R-:W-:-:S02]  /*17a0*/  ISETP.GT.U32.AND P3, PT, R3, R41, PT ;  /* 0x000000290300720c */ /* 0x000fc40003f64070 */
[----:B------:R-:W-:Y:S01]  /*17b0*/  IABS R58, R23 ;  /* 0x00000017003a7213 */ /* 0x000fe20000000000 */
[----:B------:R-:W-:Y:S01]  /*17c0*/  @!P2 IMAD.MOV R36, RZ, RZ, -R36 ;  /* 0x000000ffff24a224 */ /* 0x000fe200078e0a24 */
[----:B------:R-:W-:Y:S01]  /*17d0*/  ISETP.GT.U32.AND P2, PT, R3, R40, PT ;  /* 0x000000280300720c */ /* 0x000fe20003f44070 */
[----:B------:R-:W-:Y:S01]  /*17e0*/  IMAD.MOV R10, RZ, RZ, -R10 ;  /* 0x000000ffff0a7224 */ /* 0x000fe200078e0a0a */
[C---:B------:R-:W-:Y:S01]  /*17f0*/  LOP3.LUT R27, R2.reuse, 0x4a, RZ, 0xfc, !PT ;  /* 0x0000004a021b7812 */ /* 0x040fe200078efcff */
[--C-:B------:R-:W-:Y:S01]  /*1800*/  @!P4 IMAD.IADD R37, R37, 0x1, -R3.reuse ;  /* 0x000000012525c824 */ /* 0x100fe200078e0a03 */
[----:B------:R-:W-:Y:S01]  /*1810*/  ISETP.GE.AND P4, PT, R11, RZ, PT ;  /* 0x000000ff0b00720c */ /* 0x000fe20003f86270 */
[----:B------:R-:W-:Y:S01]  /*1820*/  IMAD R44, R3, R10, R44 ;  /* 0x0000000a032c7224 */ /* 0x000fe200078e022c */
[----:B------:R-:W-:Y:S01]  /*1830*/  LOP3.LUT R10, R2, 0x30, RZ, 0xfc, !PT ;  /* 0x00000030020a7812 */ /* 0x000fe200078efcff */
[----:B------:R-:W-:Y:S01]  /*1840*/  @!P5 IMAD.IADD R42, R42, 0x1, -R3 ;  /* 0x000000012a2ad824 */ /* 0x000fe200078e0a03 */
[----:B------:R-:W-:Y:S01]  /*1850*/  LOP3.LUT R31, R2, 0x4c, RZ, 0xfc, !PT ;  /* 0x0000004c021f7812 */ /* 0x000fe200078efcff */
[----:B------:R-:W-:Y:S01]  /*1860*/  @!P0 IMAD.MOV R37, RZ, RZ, -R37 ;  /* 0x000000ffff258224 */ /* 0x000fe200078e0a25 */
[----:B------:R-:W-:Y:S01]  /*1870*/  ISETP.GE.AND P0, PT, R12, RZ, PT ;  /* 0x000000ff0c00720c */ /* 0x000fe20003f06270 */
[--C-:B------:R-:W-:Y:S01]  /*1880*/  @!P3 IMAD.IADD R41, R41, 0x1, -R3.reuse ;  /* 0x000000012929b824 */ /* 0x100fe200078e0a03 */
[----:B------:R-:W-:Y:S01]  /*1890*/  IABS R12, R9 ;  /* 0x00000009000c7213 */ /* 0x000fe20000000000 */
[----:B------:R-:W-:Y:S01]  /*18a0*/  @!P2 IMAD.IADD R40, R40, 0x1, -R3 ;  /* 0x000000012828a824 */ /* 0x000fe200078e0a03 */
[----:B------:R-:W-:Y:S01]  /*18b0*/  ISETP.GT.U32.AND P3, PT, R3, R44, PT ;  /* 0x0000002c0300720c */ /* 0x000fe20003f64070 */
[----:B------:R-:W-:Y:S01]  /*18c0*/  IMAD.HI.U32 R11, R5, R48, RZ ;  /* 0x00000030050b7227 */ /* 0x000fe200078e00ff */
[----:B------:R-:W-:-:S02]  /*18d0*/  ISETP.GT.U32.AND P5, PT, R3, R42, PT ;  /* 0x0000002a0300720c */ /* 0x000fc40003fa4070 */
[----:B------:R-:W-:Y:S01]  /*18e0*/  ISETP.GE.AND P2, PT, R9, RZ, PT ;  /* 0x000000ff0900720c */ /* 0x000fe20003f46270 */
[----:B------:R-:W-:Y:S01]  /*18f0*/  IMAD.HI.U32 R9, R5, R12, RZ ;  /* 0x0000000c05097227 */ /* 0x000fe200078e00ff */
[----:B------:R-:W-:-:S03]  /*1900*/  IABS R46, R10 ;  /* 0x0000000a002e7213 */ /* 0x000fc60000000000 */
[----:B------:R-:W-:Y:S02]  /*1910*/  IMAD.MOV R9, RZ, RZ, -R9 ;  /* 0x000000ffff097224 */ /* 0x000fe400078e0a09 */
[----:B------:R-:W-:Y:S02]  /*1920*/  IMAD.MOV R11, RZ, RZ, -R11 ;  /* 0x000000ffff0b7224 */ /* 0x000fe400078e0a0b */
[----:B------:R-:W-:Y:S01]  /*1930*/  @!P4 IMAD.MOV R40, RZ, RZ, -R40 ;  /* 0x000000ffff28c224 */ /* 0x000fe200078e0a28 */
[----:B------:R-:W-:Y:S01]  /*1940*/  ISETP.GE.AND P4, PT, R10, RZ, PT ;  /* 0x000000ff0a00720c */ /* 0x000fe20003f86270 */
[--C-:B------:R-:W-:Y:S02]  /*1950*/  @!P3 IMAD.IADD R44, R44, 0x1, -R3.reuse ;  /* 0x000000012c2cb824 */ /* 0x100fe400078e0a03 */
[C---:B------:R-:W-:Y:S02]  /*1960*/  IMAD R45, R3.reuse, R9, R12 ;  /* 0x00000009032d7224 */ /* 0x040fe400078e020c */
[----:B------:R-:W-:Y:S01]  /*1970*/  @!P5 IMAD.IADD R42, R42, 0x1, -R3 ;  /* 0x000000012a2ad824 */ /* 0x000fe200078e0a03 */
[C---:B------:R-:W-:Y:S01]  /*1980*/  ISETP.GT.U32.AND P3, PT, R3.reuse, R44, PT ;  /* 0x0000002c0300720c */ /* 0x040fe20003f64070 */
[C---:B------:R-:W-:Y:S01]  /*1990*/  IMAD R47, R3.reuse, R11, R48 ;  /* 0x0000000b032f7224 */ /* 0x040fe200078e0230 */
[----:B------:R-:W-:Y:S01]  /*19a0*/  ISETP.GT.U32.AND P5, PT, R3, R45, PT ;  /* 0x0000002d0300720c */ /* 0x000fe20003fa4070 */
[----:B------:R-:W-:-:S04]  /*19b0*/  IMAD.HI.U32 R10, R5, R46, RZ ;  /* 0x0000002e050a7227 */ /* 0x000fc800078e00ff */
[----:B------:R-:W-:Y:S01]  /*19c0*/  @!P1 IMAD.MOV R42, RZ, RZ, -R42 ;  /* 0x000000ffff2a9224 */ /* 0x000fe200078e0a2a */
[----:B------:R-:W-:Y:S01]  /*19d0*/  ISETP.GT.U32.AND P1, PT, R3, R47, PT ;  /* 0x0000002f0300720c */ /* 0x000fe20003f24070 */
[----:B------:R-:W-:Y:S02]  /*19e0*/  IMAD.MOV R10, RZ, RZ, -R10 ;  /* 0x000000ffff0a7224 */ /* 0x000fe400078e0a0a */
[----:B------:R-:W-:Y:S01]  /*19f0*/  @!P6 IMAD.MOV R41, RZ, RZ, -R41 ;  /* 0x000000ffff29e224 */ /* 0x000fe200078e0a29 */
[----:B------:R-:W-:Y:S01]  /*1a00*/  ISETP.GE.AND P6, PT, R13, RZ, PT ;  /* 0x000000ff0d00720c */ /* 0x000fe20003fc6270 */
[----:B------:R-:W-:Y:S01]  /*1a10*/  IMAD R46, R3, R10, R46 ;  /* 0x0000000a032e7224 */ /* 0x000fe200078e022e */
[----:B------:R-:W-:Y:S01]  /*1a20*/  LOP3.LUT R10, R2, 0x34, RZ, 0xfc, !PT ;  /* 0x00000034020a7812 */ /* 0x000fe200078efcff */
[--C-:B------:R-:W-:Y:S01]  /*1a30*/  @!P3 IMAD.IADD R44, R44, 0x1, -R3.reuse ;  /* 0x000000012c2cb824 */ /* 0x100fe200078e0a03 */
[----:B------:R-:W-:Y:S01]  /*1a40*/  LOP3.LUT R13, R2, 0x36, RZ, 0xfc, !PT ;  /* 0x00000036020d7812 */ /* 0x000fe200078efcff */
[--C-:B------:R-:W-:Y:S01]  /*1a50*/  @!P5 IMAD.IADD R45, R45, 0x1, -R3.reuse ;  /* 0x000000012d2dd824 */ /* 0x100fe200078e0a03 */
[----:B------:R-:W-:Y:S01]  /*1a60*/  IABS R48, R10 ;  /* 0x0000000a00307213 */ /* 0x000fe20000000000 */
[----:B------:R-:W-:Y:S01]  /*1a70*/  @!P0 IMAD.MOV R44, RZ, RZ, -R44 ;  /* 0x000000ffff2c8224 */ /* 0x000fe200078e0a2c */
[----:B------:R-:W-:Y:S01]  /*1a80*/  ISETP.GE.AND P0, PT, R10, RZ, PT ;  /* 0x000000ff0a00720c */ /* 0x000fe20003f06270 */
[----:B------:R-:W-:Y:S01]  /*1a90*/  @!P1 IMAD.IADD R47, R47, 0x1, -R3 ;  /* 0x000000012f2f9824 */ /* 0x000fe200078e0a03 */
[----:B------:R-:W-:Y:S01]  /*1aa0*/  ISETP.GT.U32.AND P5, PT, R3, R45, PT ;  /* 0x0000002d0300720c */ /* 0x000fe20003fa4070 */
[----:B------:R-:W-:Y:S01]  /*1ab0*/  IMAD.HI.U32 R9, R5, R48, RZ ;  /* 0x0000003005097227 */ /* 0x000fe200078e00ff */
[----:B------:R-:W-:-:S02]  /*1ac0*/  IABS R12, R13 ;  /* 0x0000000d000c7213 */ /* 0x000fc40000000000 */
[C---:B------:R-:W-:Y:S01]  /*1ad0*/  ISETP.GT.U32.AND P1, PT, R3.reuse, R47, PT ;  /* 0x0000002f0300720c */ /* 0x040fe20003f24070 */
[----:B------:R-:W-:Y:S01]  /*1ae0*/  IMAD.MOV R9, RZ, RZ, -R9 ;  /* 0x000000ffff097224 */ /* 0x000fe200078e0a09 */
[----:B------:R-:W-:Y:S01]  /*1af0*/  ISETP.GT.U32.AND P3, PT, R3, R46, PT ;  /* 0x0000002e0300720c */ /* 0x000fe20003f64070 */
[----:B------:R-:W-:-:S04]  /*1b00*/  IMAD.HI.U32 R10, R5, R50, RZ ;  /* 0x00000032050a7227 */ /* 0x000fc800078e00ff */
[----:B------:R-:W-:Y:S02]  /*1b10*/  IMAD R48, R3, R9, R48 ;  /* 0x0000000903307224 */ /* 0x000fe400078e0230 */
[----:B------:R-:W-:-:S04]  /*1b20*/  IMAD.HI.U32 R11, R5, R52, RZ ;  /* 0x00000034050b7227 */ /* 0x000fc800078e00ff */
[----:B------:R-:W-:Y:S02]  /*1b30*/  IMAD.MOV R10, RZ, RZ, -R10 ;  /* 0x000000ffff0a7224 */ /* 0x000fe400078e0a0a */
[----:B------:R-:W-:-:S04]  /*1b40*/  IMAD.HI.U32 R9, R5, R12, RZ ;  /* 0x0000000c05097227 */ /* 0x000fc800078e00ff */
[----:B------:R-:W-:Y:S02]  /*1b50*/  IMAD.MOV R11, RZ, RZ, -R11 ;  /* 0x000000ffff0b7224 */ /* 0x000fe400078e0a0b */
[----:B------:R-:W-:Y:S02]  /*1b60*/  IMAD R50, R3, R10, R50 ;  /* 0x0000000a03327224 */ /* 0x000fe400078e0232 */
[----:B------:R-:W-:Y:S02]  /*1b70*/  IMAD.MOV R9, RZ, RZ, -R9 ;  /* 0x000000ffff097224 */ /* 0x000fe400078e0a09 */
[--C-:B------:R-:W-:Y:S01]  /*1b80*/  @!P5 IMAD.IADD R45, R45, 0x1, -R3.reuse ;  /* 0x000000012d2dd824 */ /* 0x100fe200078e0a03 */
[C---:B------:R-:W-:Y:S01]  /*1b90*/  ISETP.GT.U32.AND P5, PT, R3.reuse, R48, PT ;  /* 0x000000300300720c */ /* 0x040fe20003fa4070 */
[----:B------:R-:W-:Y:S01]  /*1ba0*/  IMAD R51, R3, R11, R52 ;  /* 0x0000000b03337224 */ /* 0x000fe200078e0234 */
[C---:B------:R-:W-:Y:S01]  /*1bb0*/  LOP3.LUT R11, R2.reuse, 0x3e, RZ, 0xfc, !PT ;  /* 0x0000003e020b7812 */ /* 0x040fe200078efcff */
[----:B------:R-:W-:Y:S01]  /*1bc0*/  @!P1 IMAD.IADD R47, R47, 0x1, -R3 ;  /* 0x000000012f2f9824 */ /* 0x000fe200078e0a03 */
[C---:B------:R-:W-:Y:S01]  /*1bd0*/  ISETP.GT.U32.AND P1, PT, R3.reuse, R50, PT ;  /* 0x000000320300720c */ /* 0x040fe20003f24070 */
[C---:B------:R-:W-:Y:S01]  /*1be0*/  IMAD R49, R3.reuse, R9, R12 ;  /* 0x0000000903317224 */ /* 0x040fe200078e020c */
[----:B------:R-:W-:Y:S01]  /*1bf0*/  LOP3.LUT R12, R2, 0x3c, RZ, 0xfc, !PT ;  /* 0x0000003c020c7812 */ /* 0x000fe200078efcff */
[----:B------:R-:W-:Y:S01]  /*1c00*/  @!P6 IMAD.MOV R47, RZ, RZ, -R47 ;  /* 0x000000ffff2fe224 */ /* 0x000fe200078e0a2f */
[C---:B------:R-:W-:Y:S01]  /*1c10*/  ISETP.GT.U32.AND P6, PT, R3.reuse, R51, PT ;  /* 0x000000330300720c */ /* 0x040fe20003fc4070 */
[----:B------:R-:W-:Y:S01]  /*1c20*/  @!P2 IMAD.MOV R45, RZ, RZ, -R45 ;  /* 0x000000ffff2da224 */ /* 0x000fe200078e0a2d */
[----:B------:R-:W-:Y:S01]  /*1c30*/  IABS R52, R12 ;  /* 0x0000000c00347213 */ /* 0x000fe20000000000 */
[--C-:B------:R-:W-:Y:S01]  /*1c40*/  @!P3 IMAD.IADD R46, R46, 0x1, -R3.reuse ;  /* 0x000000012e2eb824 */ /* 0x100fe200078e0a03 */
[----:B------:R-:W-:Y:S01]  /*1c50*/  ISETP.GT.U32.AND P2, PT, R3, R49, PT ;  /* 0x000000310300720c */ /* 0x000fe20003f44070 */
[----:B------:R-:W-:Y:S01]  /*1c60*/  @!P5 IMAD.IADD R48, R48, 0x1, -R3 ;  /* 0x000000013030d824 */ /* 0x000fe200078e0a03 */
[----:B------:R-:W-:Y:S01]  /*1c70*/  IABS R10, R11 ;  /* 0x0000000b000a7213 */ /* 0x000fe20000000000 */
[----:B------:R-:W-:Y:S01]  /*1c80*/  IMAD.HI.U32 R9, R5, R52, RZ ;  /* 0x0000003405097227 */ /* 0x000fe200078e00ff */
[----:B------:R-:W-:-:S02]  /*1c90*/  ISETP.GT.U32.AND P3, PT, R3, R46, PT ;  /* 0x0000002e0300720c */ /* 0x000fc40003f64070 */
[----:B------:R-:W-:Y:S01]  /*1ca0*/  ISETP.GT.U32.AND P5, PT, R3, R48, PT ;  /* 0x000000300300720c */ /* 0x000fe20003fa4070 */
[----:B------:R-:W-:Y:S02]  /*1cb0*/  @!P1 IMAD.IADD R50, R50, 0x1, -R3 ;  /* 0x0000000132329824 */ /* 0x000fe400078e0a03 */
[----:B------:R-:W-:Y:S02]  /*1cc0*/  IMAD.MOV R9, RZ, RZ, -R9 ;  /* 0x000000ffff097224 */ /* 0x000fe400078e0a09 */
[----:B------:R-:W-:Y:S01]  /*1cd0*/  @!P6 IMAD.IADD R51, R51, 0x1, -R3 ;  /* 0x000000013333e824 */ /* 0x000fe200078e0a03 */
[C---:B------:R-:W-:Y:S01]  /*1ce0*/  ISETP.GT.U32.AND P6, PT, R3.reuse, R50, PT ;  /* 0x000000320300720c */ /* 0x040fe20003fc4070 */
[----:B------:R-:W-:Y:S02]  /*1cf0*/  IMAD R52, R3, R9, R52 ;  /* 0x0000000903347224 */ /* 0x000fe400078e0234 */
[----:B------:R-:W-:-:S04]  /*1d00*/  IMAD.HI.U32 R9, R5, R10, RZ ;  /* 0x0000000a05097227 */ /* 0x000fc800078e00ff */
[----:B------:R-:W-:Y:S02]  /*1d10*/  IMAD.MOV R9, RZ, RZ, -R9 ;  /* 0x000000ffff097224 */ /* 0x000fe400078e0a09 */
[--C-:B------:R-:W-:Y:S01]  /*1d20*/  @!P2 IMAD.IADD R49, R49, 0x1, -R3.reuse ;  /* 0x000000013131a824 */ /* 0x100fe200078e0a03 */
[----:B------:R-:W-:Y:S01]  /*1d30*/  ISETP.GE.AND P2, PT, R12, RZ, PT ;  /* 0x000000ff0c00720c */ /* 0x000fe20003f46270 */
[C---:B------:R-:W-:Y:S02]  /*1d40*/  IMAD R53, R3.reuse, R9, R10 ;  /* 0x0000000903357224 */ /* 0x040fe400078e020a */
[--C-:B------:R-:W-:Y:S01]  /*1d50*/  @!P5 IMAD.IADD R48, R48, 0x1, -R3.reuse ;  /* 0x000000013030d824 */ /* 0x100fe200078e0a03 */
[C---:B------:R-:W-:Y:S01]  /*1d60*/  ISETP.GT.U32.AND P1, PT, R3.reuse, R49, PT ;  /* 0x000000310300720c */ /* 0x040fe20003f24070 */
[--C-:B------:R-:W-:Y:S01]  /*1d70*/  @!P6 IMAD.IADD R50, R50, 0x1, -R3.reuse ;  /* 0x000000013232e824 */ /* 0x100fe200078e0a03 */
[----:B------:R-:W-:Y:S01]  /*1d80*/  ISETP.GT.U32.AND P6, PT, R3, R53, PT ;  /* 0x000000350300720c */ /* 0x000fe20003fc4070 */
[----:B------:R-:W-:Y:S01]  /*1d90*/  @!P3 IMAD.IADD R46, R46, 0x1, -R3 ;  /* 0x000000012e2eb824 */ /* 0x000fe200078e0a03 */
[----:B------:R-:W-:Y:S01]  /*1da0*/  ISETP.GE.AND P3, PT, R13, RZ, PT ;  /* 0x000000ff0d00720c */ /* 0x000fe20003f66270 */
[----:B------:R-:W-:Y:S01]  /*1db0*/  @!P0 IMAD.MOV R48, RZ, RZ, -R48 ;  /* 0x000000ffff308224 */ /* 0x000fe200078e0a30 */
[----:B------:R-:W-:Y:S01]  /*1dc0*/  ISETP.GT.U32.AND P0, PT, R3, R51, PT ;  /* 0x000000330300720c */ /* 0x000fe20003f04070 */
[----:B------:R-:W-:Y:S01]  /*1dd0*/  @!P4 IMAD.MOV R46, RZ, RZ, -R46 ;  /* 0x000000ffff2ec224 */ /* 0x000fe200078e0a2e */
[----:B------:R-:W-:Y:S01]  /*1de0*/  ISETP.GE.AND P4, PT, R15, RZ, PT ;  /* 0x000000ff0f00720c */ /* 0x000fe20003f86270 */
[----:B------:R-:W-:Y:S01]  /*1df0*/  IMAD R61, R8, 0x40, R7 ;  /* 0x00000040083d7824 */ /* 0x000fe200078e0207 */
[----:B------:R-:W-:Y:S01]  /*1e00*/  LOP3.LUT R15, R2, 0x42, RZ, 0xfc, !PT ;  /* 0x00000042020f7812 */ /* 0x000fe200078efcff */
[----:B------:R-:W-:Y:S01]  /*1e10*/  VIADD R244, R0, UR7 ;  /* 0x0000000700f47c36 */ /* 0x000fe20008000000 */
[----:B------:R-:W-:Y:S01]  /*1e20*/  ISETP.GE.AND P5, PT, R19, RZ, PT ;  /* 0x000000ff1300720c */ /* 0x000fe20003fa6270 */
[--C-:B------:R-:W-:Y:S01]  /*1e30*/  @!P1 IMAD.IADD R49, R49, 0x1, -R3.reuse ;  /* 0x0000000131319824 */ /* 0x100fe200078e0a03 */
[C---:B------:R-:W-:Y:S01]  /*1e40*/  LOP3.LUT R19, R2.reuse, 0x44, RZ, 0xfc, !PT ;  /* 0x0000004402137812 */ /* 0x040fe200078efcff */
[----:B------:R-:W-:Y:S01]  /*1e50*/  @!P6 IMAD.IADD R53, R53, 0x1, -R3 ;  /* 0x000000013535e824 */ /* 0x000fe200078e0a03 */
[----:B------:R-:W-:Y:S01]  /*1e60*/  IABS R12, R15 ;  /* 0x0000000f000c7213 */ /* 0x000fe20000000000 */
[----:B------:R-:W-:Y:S01]  /*1e70*/  @!P3 IMAD.MOV R49, RZ, RZ, -R49 ;  /* 0x000000ffff31b224 */ /* 0x000fe200078e0a31 */
[----:B------:R-:W-:Y:S01]  /*1e80*/  IABS R56, R19 ;  /* 0x0000001300387213 */ /* 0x000fe20000000000 */
[----:B------:R-:W-:Y:S01]  /*1e90*/  @!P0 IMAD.IADD R51, R51, 0x1, -R3 ;  /* 0x0000000133338824 */ /* 0x000fe200078e0a03 */
[----:B------:R-:W-:Y:S01]  /*1ea0*/  ISETP.GE.AND P0, PT, R11, RZ, PT ;  /* 0x000000ff0b00720c */ /* 0x000fe20003f06270 */
[----:B------:R-:W-:Y:S01]  /*1eb0*/  IMAD.HI.U32 R10, R5, R12, RZ ;  /* 0x0000000c050a7227 */ /* 0x000fe200078e00ff */
[----:B------:R-:W-:Y:S01]  /*1ec0*/  ISETP.GT.U32.AND P3, PT, R3, R53, PT ;  /* 0x000000350300720c */ /* 0x000fe20003f64070 */
[----:B------:R1:W-:Y:S01]  /*1ed0*/  STL [R1+0xbc], R61 ;  /* 0x0000bc3d01007387 */ /* 0x0003e20000100800 */
[C---:B------:R-:W-:Y:S01]  /*1ee0*/  LOP3.LUT R13, R2.reuse, 0x40, RZ, 0xfc, !PT ;  /* 0x00000040020d7812 */ /* 0x040fe200078efcff */
[----:B------:R-:W-:Y:S01]  /*1ef0*/  IMAD.HI.U32 R11, R5, R56, RZ ;  /* 0x00000038050b7227 */ /* 0x000fe200078e00ff */
[C---:B------:R-:W-:Y:S01]  /*1f00*/  ISETP.GT.U32.AND P1, PT, R3.reuse, R52, PT ;  /* 0x000000340300720c */ /* 0x040fe20003f24070 */
[----:B------:R-:W-:Y:S01]  /*1f10*/  STL [R1+0xcc], R173 ;  /* 0x0000ccad01007387 */ /* 0x000fe20000100800 */
[----:B------:R-:W-:Y:S01]  /*1f20*/  IABS R54, R13 ;  /* 0x0000000d00367213 */ /* 0x000fe20000000000 */
[----:B------:R-:W-:Y:S01]  /*1f30*/  IMAD.MOV R10, RZ, RZ, -R10 ;  /* 0x000000ffff0a7224 */ /* 0x000fe200078e0a0a */
[----:B------:R-:W-:Y:S01]  /*1f40*/  LOP3.LUT R7, R2, 0x6c, RZ, 0xfc, !PT ;  /* 0x0000006c02077812 */ /* 0x000fe200078efcff */
[----:B------:R-:W-:Y:S01]  /*1f50*/  IMAD.MOV R11, RZ, RZ, -R11 ;  /* 0x000000ffff0b7224 */ /* 0x000fe200078e0a0b */
[----:B------:R-:W-:Y:S01]  /*1f60*/  STL [R1+0xd0], R172 ;  /* 0x0000d0ac01007387 */ /* 0x000fe20000100800 */
[----:B------:R-:W-:-:S02]  /*1f70*/  IMAD R55, R3, R10, R12 ;  /* 0x0000000a03377224 */ /* 0x000fc400078e020c */
[C---:B------:R-:W-:Y:S01]  /*1f80*/  IMAD R56, R3.reuse, R11, R56 ;  /* 0x0000000b03387224 */ /* 0x040fe200078e0238 */
[----:B------:R-:W-:Y:S01]  /*1f90*/  LOP3.LUT R11, R2, 0x46, RZ, 0xfc, !PT ;  /* 0x00000046020b7812 */ /* 0x000fe200078efcff */
[----:B------:R-:W-:Y:S01]  /*1fa0*/  @!P5 IMAD.MOV R51, RZ, RZ, -R51 ;  /* 0x000000ffff33d224 */ /* 0x000fe200078e0a33 */
[----:B------:R-:W-:Y:S01]  /*1fb0*/  ISETP.GT.U32.AND P5, PT, R3, R55, PT ;  /* 0x000000370300720c */ /* 0x000fe20003fa4070 */
[----:B------:R-:W-:Y:S01]  /*1fc0*/  IMAD.HI.U32 R9, R5, R54, RZ ;  /* 0x0000003605097227 */ /* 0x000fe200078e00ff */
[----:B------:R-:W-:-:S03]  /*1fd0*/  IABS R12, R11 ;  /* 0x0000000b000c7213 */ /* 0x000fc60000000000 */
[----:B------:R-:W-:Y:S01]  /*1fe0*/  @!P3 IMAD.IADD R53, R53, 0x1, -R3 ;  /* 0x000000013535b824 */ /* 0x000fe200078e0a03 */
[C---:B------:R-:W-:Y:S01]  /*1ff0*/  ISETP.GT.U32.AND P3, PT, R3.reuse, R56, PT ;  /* 0x000000380300720c */ /* 0x040fe20003f64070 */
[----:B------:R-:W-:Y:S02]  /*2000*/  IMAD.MOV R9, RZ, RZ, -R9 ;  /* 0x000000ffff097224 */ /* 0x000fe400078e0a09 */
[----:B------:R-:W-:Y:S02]  /*2010*/  @!P4 IMAD.MOV R50, RZ, RZ, -R50 ;  /* 0x000000ffff32c224 */ /* 0x000fe400078e0a32 */
[----:B------:R-:W-:Y:S02]  /*2020*/  IMAD R54, R3, R9, R54 ;  /* 0x0000000903367224 */ /* 0x000fe400078e0236 */
[--C-:B------:R-:W-:Y:S02]  /*2030*/  @!P5 IMAD.IADD R55, R55, 0x1, -R3.reuse ;  /* 0x000000013737d824 */ /* 0x100fe400078e0a03 */
[----:B------:R-:W-:Y:S01]  /*2040*/  @!P1 IMAD.IADD R52, R52, 0x1, -R3 ;  /* 0x0000000134349824 */ /* 0x000fe200078e0a03 */
[----:B------:R-:W-:Y:S01]  /*2050*/  ISETP.GT.U32.AND P4, PT, R3, R54, PT ;  /* 0x000000360300720c */ /* 0x000fe20003f84070 */
[----:B------:R-:W-:Y:S01]  /*2060*/  IMAD.HI.U32 R9, R5, R12, RZ ;  /* 0x0000000c05097227 */ /* 0x000fe200078e00ff */
[----:B------:R-:W-:-:S02]  /*2070*/  ISETP.GE.AND P1, PT, R13, RZ, PT ;  /* 0x000000ff0d00720c */ /* 0x000fc40003f26270 */
[C---:B------:R-:W-:Y:S01]  /*2080*/  ISETP.GT.U32.AND P6, PT, R3.reuse, R52, PT ;  /* 0x000000340300720c */ /* 0x040fe20003fc4070 */
[----:B------:R-:W-:Y:S01]  /*2090*/  @!P3 IMAD.IADD R56, R56, 0x1, -R3 ;  /* 0x000000013838b824 */ /* 0x000fe200078e0a03 */
[----:B------:R-:W-:Y:S01]  /*20a0*/  ISETP.GT.U32.AND P3, PT, R3, R55, PT ;  /* 0x000000370300720c */ /* 0x000fe20003f64070 */
[----:B------:R-:W-:Y:S02]  /*20b0*/  IMAD.MOV R10, RZ, RZ, -R9 ;  /* 0x000000ffff0a7224 */ /* 0x000fe400078e0a09 */
[----:B------:R-:W-:-:S04]  /*20c0*/  IMAD.HI.U32 R9, R5, R58, RZ ;  /* 0x0000003a05097227 */ /* 0x000fc800078e00ff */
[----:B------:R-:W-:Y:S02]  /*20d0*/  IMAD.MOV R9, RZ, RZ, -R9 ;  /* 0x000000ffff097224 */ /* 0x000fe400078e0a09 */
[--C-:B------:R-:W-:Y:S01]  /*20e0*/  @!P4 IMAD.IADD R54, R54, 0x1, -R3.reuse ;  /* 0x000000013636c824 */ /* 0x100fe200078e0a03 */
[----:B------:R-:W-:Y:S01]  /*20f0*/  ISETP.GE.AND P4, PT, R19, RZ, PT ;  /* 0x000000ff1300720c */ /* 0x000fe20003f86270 */
[----:B------:R-:W-:Y:S01]  /*2100*/  IMAD R13, R3, R9, R58 ;  /* 0x00000009030d7224 */ /* 0x000fe200078e023a */
[----:B------:R-:W-:Y:S01]  /*2110*/  IABS R58, R31 ;  /* 0x0000001f003a7213 */ /* 0x000fe20000000000 */
[--C-:B------:R-:W-:Y:S01]  /*2120*/  @!P3 IMAD.IADD R55, R55, 0x1, -R3.reuse ;  /* 0x000000013737b824 */ /* 0x100fe200078e0a03 */
[C---:B------:R-:W-:Y:S01]  /*2130*/  ISETP.GT.U32.AND P5, PT, R3.reuse, R54, PT ;  /* 0x000000360300720c */ /* 0x040fe20003fa4070 */
[----:B------:R-:W-:Y:S01]  /*2140*/  @!P6 IMAD.IADD R52, R52, 0x1, -R3 ;  /* 0x000000013434e824 */ /* 0x000fe200078e0a03 */
[C---:B------:R-:W-:Y:S01]  /*2150*/  ISETP.GT.U32.AND P3, PT, R3.reuse, R13, PT ;  /* 0x0000000d0300720c */ /* 0x040fe20003f64070 */
[C---:B------:R-:W-:Y:S01]  /*2160*/  IMAD R12, R3.reuse, R10, R12 ;  /* 0x0000000a030c7224 */ /* 0x040fe200078e020c */
[----:B------:R-:W-:Y:S01]  /*2170*/  IABS R10, R27 ;  /* 0x0000001b000a7213 */ /* 0x000fe20000000000 */
[----:B------:R-:W-:Y:S01]  /*2180*/  @!P2 IMAD.MOV R52, RZ, RZ, -R52 ;  /* 0x000000ffff34a224 */ /* 0x000fe200078e0a34 */
[----:B------:R-:W-:Y:S01]  /*2190*/  ISETP.GT.U32.AND P2, PT, R3, R56, PT ;  /* 0x000000380300720c */ /* 0x000fe20003f44070 */
[----:B------:R-:W-:Y:S01]  /*21a0*/  @!P0 IMAD.MOV R53, RZ, RZ, -R53 ;  /* 0x000000ffff358224 */ /* 0x000fe200078e0a35 */
[----:B------:R-:W-:Y:S01]  /*21b0*/  ISETP.GE.AND P6, PT, R15, RZ, PT ;  /* 0x000000ff0f00720c */ /* 0x000fe20003fc6270 */
[----:B------:R-:W-:-:S04]  /*21c0*/  IMAD.HI.U32 R9, R5, R10, RZ ;  /* 0x0000000a05097227 */ /* 0x000fc800078e00ff */
[--C-:B------:R-:W-:Y:S01]  /*21d0*/  @!P5 IMAD.IADD R54, R54, 0x1, -R3.reuse ;  /* 0x000000013636d824 */ /* 0x100fe200078e0a03 */
[----:B------:R-:W-:Y:S01]  /*21e0*/  ISETP.GT.U32.AND P5, PT, R3, R12, PT ;  /* 0x0000000c0300720c */ /* 0x000fe20003fa4070 */
[----:B------:R-:W-:Y:S02]  /*21f0*/  @!P3 IMAD.IADD R13, R13, 0x1, -R3 ;  /* 0x000000010d0db824 */ /* 0x000fe400078e0a03 */
[----:B------:R-:W-:Y:S02]  /*2200*/  IMAD.MOV R15, RZ, RZ, -R9 ;  /* 0x000000ffff0f7224 */ /* 0x000fe400078e0a09 */
[----:B------:R-:W-:Y:S01]  /*2210*/  @!P2 IMAD.IADD R56, R56, 0x1, -R3 ;  /* 0x000000013838a824 */ /* 0x000fe200078e0a03 */
[----:B------:R-:W-:Y:S01]  /*2220*/  ISETP.GT.U32.AND P3, PT, R3, R13, PT ;  /* 0x0000000d0300720c */ /* 0x000fe20003f64070 */
[----:B------:R-:W-:Y:S01]  /*2230*/  IMAD.HI.U32 R9, R5, R58, RZ ;  /* 0x0000003a05097227 */ /* 0x000fe200078e00ff */
[----:B------:R-:W-:Y:S02]  /*2240*/  ISETP.GE.AND P2, PT, R11, RZ, PT ;  /* 0x000000ff0b00720c */ /* 0x000fe40003f46270 */
[----:B------:R-:W-:Y:S01]  /*2250*/  IABS R11, R35 ;  /* 0x00000023000b7213 */ /* 0x000fe20000000000 */
[----:B------:R-:W-:-:S02]  /*2260*/  IMAD.MOV R19, RZ, RZ, -R9 ;  /* 0x000000ffff137224 */ /* 0x000fc400078e0a09 */
[----:B------:R-:W-:Y:S02]  /*2270*/  IMAD R15, R3, R15, R10 ;  /* 0x0000000f030f7224 */ /* 0x000fe400078e020a */
[----:B------:R-:W-:Y:S02]  /*2280*/  IMAD.MOV.U32 R10, RZ, RZ, R11 ;  /* 0x000000ffff0a7224 */ /* 0x000fe400078e000b */
[----:B------:R-:W-:Y:S01]  /*2290*/  @!P5 IMAD.IADD R12, R12, 0x1, -R3 ;  /* 0x000000010c0cd824 */ /* 0x000fe200078e0a03 */
[----:B------:R-:W-:Y:S01]  /*22a0*/  ISETP.GE.AND P5, PT, R23, RZ, PT ;  /* 0x000000ff1700720c */ /* 0x000fe20003fa6270 */
[----:B------:R-:W-:Y:S02]  /*22b0*/  IMAD R19, R3, R19, R58 ;  /* 0x0000001303137224 */ /* 0x000fe400078e023a */
[----:B------:R-:W-:Y:S01]  /*22c0*/  IMAD.HI.U32 R9, R5, R10, RZ ;  /* 0x0000000a05097227 */ /* 0x000fe200078e00ff */
[----:B------:R-:W-:-:S03]  /*22d0*/  ISETP.GT.U32.AND P0, PT, R3, R12, PT ;  /* 0x0000000c0300720c */ /* 0x000fc60003f04070 */
[----:B------:R-:W-:Y:S01]  /*22e0*/  @!P3 IMAD.IADD R13, R13, 0x1, -R3 ;  /* 0x000000010d0db824 */ /* 0x000fe200078e0a03 */
[C---:B------:R-:W-:Y:S01]  /*22f0*/  ISETP.GT.U32.AND P3, PT, R3.reuse, R19, PT ;  /* 0x000000130300720c */ /* 0x040fe20003f64070 */
[----:B------:R-:W-:Y:S02]  /*2300*/  IMAD.MOV R9, RZ, RZ, -R9 ;  /* 0x000000ffff097224 */ /* 0x000fe400078e0a09 */
[----:B------:R-:W-:Y:S01]  /*2310*/  @!P1 IMAD.MOV R54, RZ, RZ, -R54 ;  /* 0x000000ffff369224 */ /* 0x000fe200078e0a36 */
[----:B------:R-:W-:Y:S01]  /*2320*/  ISETP.GT.U32.AND P1, PT, R3, R15, PT ;  /* 0x0000000f0300720c */ /* 0x000fe20003f24070 */
[----:B------:R-:W-:Y:S01]  /*2330*/  @!P6 IMAD.MOV R55, RZ, RZ, -R55 ;  /* 0x000000ffff37e224 */ /* 0x000fe200078e0a37 */
[----:B------:R-:W-:Y:S01]  /*2340*/  ISETP.GE.AND P6, PT, R27, RZ, PT ;  /* 0x000000ff1b00720c */ /* 0x000fe20003fc6270 */
[----:B------:R-:W-:Y:S01]  /*2350*/  IMAD R23, R3, R9, R10 ;  /* 0x0000000903177224 */ /* 0x000fe200078e020a */
[----:B------:R-:W-:Y:S01]  /*2360*/  LOP3.LUT R27, R2, 0x50, RZ, 0xfc, !PT ;  /* 0x00000050021b7812 */ /* 0x000fe200078efcff */
[----:B------:R-:W-:-:S02]  /*2370*/  @!P5 IMAD.MOV R13, RZ, RZ, -R13 ;  /* 0x000000ffff0dd224 */ /* 0x000fc400078e0a0d */
[----:B------:R-:W-:Y:S01]  /*2380*/  @!P4 IMAD.MOV R56, RZ, RZ, -R56 ;  /* 0x000000ffff38c224 */ /* 0x000fe200078e0a38 */
[----:B------:R-:W-:Y:S01]  /*2390*/  IABS R11, R27 ;  /* 0x0000001b000b7213 */ /* 0x000fe20000000000 */
[--C-:B------:R-:W-:Y:S01]  /*23a0*/  @!P3 IMAD.IADD R19, R19, 0x1, -R3.reuse ;  /* 0x000000011313b824 */ /* 0x100fe200078e0a03 */
[----:B------:R-:W-:Y:S01]  /*23b0*/  ISETP.GT.U32.AND P5, PT, R3, R23, PT ;  /* 0x000000170300720c */ /* 0x000fe20003fa4070 */
[----:B------:R-:W-:Y:S01]  /*23c0*/  @!P0 IMAD.IADD R12, R12, 0x1, -R3 ;  /* 0x000000010c0c8824 */ /* 0x000fe200078e0a03 */
[----:B------:R-:W-:Y:S01]  /*23d0*/  ISETP.GE.AND P4, PT, R31, RZ, PT ;  /* 0x000000ff1f00720c */ /* 0x000fe20003f86270 */
[----:B------:R-:W-:Y:S01]  /*23e0*/  IMAD.MOV.U32 R10, RZ, RZ, R11 ;  /* 0x000000ffff0a7224 */ /* 0x000fe200078e000b */
[----:B------:R-:W-:Y:S01]  /*23f0*/  ISETP.GT.U32.AND P3, PT, R3, R19, PT ;  /* 0x000000130300720c */ /* 0x000fe20003f64070 */
[----:B------:R-:W-:Y:S01]  /*2400*/  @!P1 IMAD.IADD R15, R15, 0x1, -R3 ;  /* 0x000000010f0f9824 */ /* 0x000fe200078e0a03 */
[C---:B------:R-:W-:Y:S01]  /*2410*/  LOP3.LUT R11, R2.reuse, 0x52, RZ, 0xfc, !PT ;  /* 0x00000052020b7812 */ /* 0x040fe200078efcff */
[----:B------:R-:W-:Y:S01]  /*2420*/  IMAD.HI.U32 R9, R5, R10, RZ ;  /* 0x0000000a05097227 */ /* 0x000fe200078e00ff */
[----:B------:R-:W-:-:S02]  /*2430*/  LOP3.LUT R31, R2, 0x54, RZ, 0xfc, !PT ;  /* 0x00000054021f7812 */ /* 0x000fc400078efcff */
[----:B------:R-:W-:Y:S01]  /*2440*/  ISETP.GT.U32.AND P1, PT, R3, R15, PT ;  /* 0x0000000f0300720c */ /* 0x000fe20003f24070 */
[----:B------:R-:W-:Y:S01]  /*2450*/  IMAD.MOV R9, RZ, RZ, -R9 ;  /* 0x000000ffff097224 */ /* 0x000fe200078e0a09 */
[----:B------:R-:W-:Y:S01]  /*2460*/  IABS R58, R11 ;  /* 0x0000000b003a7213 */ /* 0x000fe20000000000 */
[----:B------:R-:W-:Y:S01]  /*2470*/  @!P5 IMAD.IADD R23, R23, 0x1, -R3 ;  /* 0x000000011717d824 */ /* 0x000fe200078e0a03 */
[----:B------:R-:W-:Y:S01]  /*2480*/  IABS R60, R31 ;  /* 0x0000001f003c7213 */ /* 0x000fe20000000000 */
[----:B------:R-:W-:Y:S01]  /*2490*/  @!P2 IMAD.MOV R12, RZ, RZ, -R12 ;  /* 0x000000ffff0ca224 */ /* 0x000fe200078e0a0c */
[----:B------:R-:W-:Y:S01]  /*24a0*/  ISETP.GE.AND P2, PT, R27, RZ, PT ;  /* 0x000000ff1b00720c */ /* 0x000fe20003f46270 */
[C---:B------:R-:W-:Y:S01]  /*24b0*/  IMAD R27, R3.reuse, R9, R10 ;  /* 0x00000009031b7224 */ /* 0x040fe200078e020a */
[----:B------:R-:W-:Y:S01]  /*24c0*/  ISETP.GT.U32.AND P5, PT, R3, R23, PT ;  /* 0x000000170300720c */ /* 0x000fe20003fa4070 */
[----:B------:R-:W-:Y:S01]  /*24d0*/  IMAD.HI.U32 R9, R5, R58, RZ ;  /* 0x0000003a05097227 */ /* 0x000fe200078e00ff */
[----:B------:R-:W-:-:S02]  /*24e0*/  ISETP.GE.AND P0, PT, R35, RZ, PT ;  /* 0x000000ff2300720c */ /* 0x000fc40003f06270 */
[----:B------:R-:W-:Y:S01]  /*24f0*/  LOP3.LUT R35, R2, 0x56, RZ, 0xfc, !PT ;  /* 0x0000005602237812 */ /* 0x000fe200078efcff */
[----:B------:R-:W-:Y:S01]  /*2500*/  @!P3 IMAD.IADD R19, R19, 0x1, -R3 ;  /* 0x000000011313b824 */ /* 0x000fe200078e0a03 */
[----:B------:R-:W-:Y:S01]  /*2510*/  ISETP.GT.U32.AND P3, PT, R3, R27, PT ;  /* 0x0000001b0300720c */ /* 0x000fe20003f64070 */
[----:B------:R-:W-:Y:S01]  /*2520*/  IMAD.HI.U32 R10, R5, R60, RZ ;  /* 0x0000003c050a7227 */ /* 0x000fe200078e00ff */
[----:B------:R-:W-:-:S03]  /*2530*/  IABS R62, R35 ;  /* 0x00000023003e7213 */ /* 0x000fc60000000000 */
[----:B------:R-:W-:Y:S02]  /*2540*/  IMAD.MOV R9, RZ, RZ, -R9 ;  /* 0x000000ffff097224 */ /* 0x000fe400078e0a09 */
[--C-:B------:R-:W-:Y:S01]  /*2550*/  @!P1 IMAD.IADD R15, R15, 0x1, -R3.reuse ;  /* 0x000000010f0f9824 */ /* 0x100fe200078e0a03 */
[----:B------:R-:W-:Y:S01]  /*2560*/  ISETP.GE.AND P1, PT, R11, RZ, PT ;  /* 0x000000ff0b00720c */ /* 0x000fe20003f26270 */
[----:B------:R-:W-:Y:S02]  /*2570*/  IMAD.MOV R11, RZ, RZ, -R10 ;  /* 0x000000ffff0b7224 */ /* 0x000fe400078e0a0a */
[C---:B------:R-:W-:Y:S02]  /*2580*/  IMAD R10, R3.reuse, R9, R58 ;  /* 0x00000009030a7224 */ /* 0x040fe400078e023a */
[----:B------:R-:W-:Y:S02]  /*2590*/  IMAD R60, R3, R11, R60 ;  /* 0x0000000b033c7224 */ /* 0x000fe400078e023c */
[--C-:B------:R-:W-:Y:S01]  /*25a0*/  @!P5 IMAD.IADD R23, R23, 0x1, -R3.reuse ;  /* 0x000000011717d824 */ /* 0x100fe200078e0a03 */
[----:B------:R-:W-:Y:S01]  /*25b0*/  ISETP.GT.U32.AND P5, PT, R3, R10, PT ;  /* 0x0000000a0300720c */ /* 0x000fe20003fa4070 */
[----:B------:R-:W-:-:S02]  /*25c0*/  @!P3 IMAD.IADD R27, R27, 0x1, -R3 ;  /* 0x000000011b1bb824 */ /* 0x000fc400078e0a03 */
[----:B------:R-:W-:Y:S01]  /*25d0*/  @!P0 IMAD.MOV R23, RZ, RZ, -R23 ;  /* 0x000000ffff178224 */ /* 0x000fe200078e0a17 */
[----:B------:R-:W-:Y:S01]  /*25e0*/  ISETP.GT.U32.AND P0, PT, R3, R60, PT ;  /* 0x0000003c0300720c */ /* 0x000fe20003f04070 */
[----:B------:R-:W-:Y:S01]  /*25f0*/  IMAD.HI.U32 R9, R5, R62, RZ ;  /* 0x0000003e05097227 */ /* 0x000fe200078e00ff */
[----:B------:R-:W-:-:S03]  /*2600*/  ISETP.GT.U32.AND P3, PT, R3, R27, PT ;  /* 0x0000001b0300720c */ /* 0x000fc60003f64070 */
[----:B------:R-:W-:Y:S01]  /*2610*/  @!P6 IMAD.MOV R15, RZ, RZ, -R15 ;  /* 0x000000ffff0fe224 */ /* 0x000fe200078e0a0f */
[----:B------:R-:W-:Y:S01]  /*2620*/  ISETP.GE.AND P6, PT, R31, RZ, PT ;  /* 0x000000ff1f00720c */ /* 0x000fe20003fc6270 */
[----:B------:R-:W-:Y:S01]  /*2630*/  IMAD.MOV R9, RZ, RZ, -R9 ;  /* 0x000000ffff097224 */ /* 0x000fe200078e0a09 */
[----:B------:R-:W-:Y:S01]  /*2640*/  LOP3.LUT R31, R2, 0x58, RZ, 0xfc, !PT ;  /* 0x00000058021f7812 */ /* 0x000fe200078efcff */
[----:B------:R-:W-:Y:S02]  /*2650*/  @!P5 IMAD.IADD R10, R10, 0x1, -R3 ;  /* 0x000000010a0ad824 */ /* 0x000fe400078e0a03 */
[----:B------:R-:W-:Y:S01]  /*2660*/  @!P4 IMAD.MOV R19, RZ, RZ, -R19 ;  /* 0x000000ffff13c224 */ /* 0x000fe200078e0a13 */
[----:B------:R-:W-:Y:S01]  /*2670*/  ISETP.GE.AND P4, PT, R35, RZ, PT ;  /* 0x000000ff2300720c */ /* 0x000fe20003f86270 */
[----:B------:R-:W-:Y:S01]  /*2680*/  IMAD R62, R3, R9, R62 ;  /* 0x00000009033e7224 */ /* 0x000fe200078e023e */
[----:B------:R-:W-:Y:S01]  /*2690*/  LOP3.LUT R35, R2, 0x5a, RZ, 0xfc, !PT ;  /* 0x0000005a02237812 */ /* 0x000fe200078efcff */
[--C-:B------:R-:W-:Y:S01]  /*26a0*/  @!P0 IMAD.IADD R60, R60, 0x1, -R3.reuse ;  /* 0x000000013c3c8824 */ /* 0x100fe200078e0a03 */
[----:B------:R-:W-:Y:S01]  /*26b0*/  IABS R64, R31 ;  /* 0x0000001f00407213 */ /* 0x000fe20000000000 */
[----:B------:R-:W-:Y:S01]  /*26c0*/  @!P3 IMAD.IADD R27, R27, 0x1, -R3 ;  /* 0x000000011b1bb824 */ /* 0x000fe200078e0a03 */
[----:B------:R-:W-:-:S02]  /*26d0*/  ISETP.GT.U32.AND P5, PT, R3, R10, PT ;  /* 0x0000000a0300720c */ /* 0x000fc40003fa4070 */
[----:B------:R-:W-:Y:S01]  /*26e0*/  IABS R66, R35 ;  /* 0x0000002300427213 */ /* 0x000fe20000000000 */
[----:B------:R-:W-:Y:S01]  /*26f0*/  IMAD.HI.U32 R9, R5, R64, RZ ;  /* 0x0000004005097227 */ /* 0x000fe200078e00ff */
[C---:B------:R-:W-:Y:S02]  /*2700*/  ISETP.GT.U32.AND P3, PT, R3.reuse, R62, PT ;  /* 0x0000003e0300720c */ /* 0x040fe40003f64070 */
[----:B------:R-:W-:Y:S01]  /*2710*/  ISETP.GT.U32.AND P0, PT, R3, R60, PT ;  /* 0x0000003c0300720c */ /* 0x000fe20003f04070 */
[----:B------:R-:W-:-:S04]  /*2720*/  IMAD.HI.U32 R11, R5, R66, RZ ;  /* 0x00000042050b7227 */ /* 0x000fc800078e00ff */
[----:B------:R-:W-:Y:S02]  /*2730*/  IMAD.MOV R9, RZ, RZ, -R9 ;  /* 0x000000ffff097224 */ /* 0x000fe400078e0a09 */
[----:B------:R-:W-:Y:S02]  /*2740*/  IMAD.MOV R11, RZ, RZ, -R11 ;  /* 0x000000ffff0b7224 */ /* 0x000fe400078e0a0b */
[--C-:B------:R-:W-:Y:S01]  /*2750*/  @!P5 IMAD.IADD R10, R10, 0x1, -R3.reuse ;  /* 0x000000010a0ad824 */ /* 0x100fe200078e0a03 */
[----:B------:R-:W-:Y:S01]  /*2760*/  ISETP.GE.AND P5, PT, R35, RZ, PT ;  /* 0x000000ff2300720c */ /* 0x000fe20003fa6270 */
[C---:B------:R-:W-:Y:S01]  /*2770*/  IMAD R64, R3.reuse, R9, R64 ;  /* 0x0000000903407224 */ /* 0x040fe200078e0240 */
[----:B------:R-:W-:Y:S01]  /*2780*/  LOP3.LUT R9, R2, 0x5e, RZ, 0xfc, !PT ;  /* 0x0000005e02097812 */ /* 0x000fe200078efcff */
[----:B------:R-:W-:Y:S01]  /*2790*/  @!P3 IMAD.IADD R62, R62, 0x1, -R3 ;  /* 0x000000013e3eb824 */ /* 0x000fe200078e0a03 */
[----:B------:R-:W-:Y:S01]  /*27a0*/  LOP3.LUT R35, R2, 0x62, RZ, 0xfc, !PT ;  /* 0x0000006202237812 */ /* 0x000fe200078efcff */
[----:B------:R-:W-:-:S02]  /*27b0*/  IMAD R66, R3, R11, R66 ;  /* 0x0000000b03427224 */ /* 0x000fc400078e0242 */
[----:B------:R-:W-:Y:S01]  /*27c0*/  @!P0 IMAD.IADD R60, R60, 0x1, -R3 ;  /* 0x000000013c3c8824 */ /* 0x000fe200078e0a03 */
[C---:B------:R-:W-:Y:S01]  /*27d0*/  ISETP.GT.U32.AND P0, PT, R3.reuse, R64, PT ;  /* 0x000000400300720c */ /* 0x040fe20003f04070 */
[----:B------:R-:W-:Y:S01]  /*27e0*/  IMAD.MOV.U32 R58, RZ, RZ, R10 ;  /* 0x000000ffff3a7224 */ /* 0x000fe200078e000a */
[----:B------:R-:W-:Y:S01]  /*27f0*/  ISETP.GT.U32.AND P3, PT, R3, R62, PT ;  /* 0x0000003e0300720c */ /* 0x000fe20003f64070 */
[----:B------:R-:W-:Y:S01]  /*2800*/  @!P2 IMAD.MOV R27, RZ, RZ, -R27 ;  /* 0x000000ffff1ba224 */ /* 0x000fe200078e0a1b */
[----:B------:R-:W-:Y:S01]  /*2810*/  ISETP.GE.AND P2, PT, R31, RZ, PT ;  /* 0x000000ff1f00720c */ /* 0x000fe20003f46270 */
[----:B------:R-:W-:Y:S01]  /*2820*/  @!P1 IMAD.MOV R58, RZ, RZ, -R58 ;  /* 0x000000ffff3a9224 */ /* 0x000fe200078e0a3a */
[----:B------:R-:W-:Y:S01]  /*2830*/  ISETP.GT.U32.AND P1, PT, R3, R66, PT ;  /* 0x000000420300720c */ /* 0x000fe20003f24070 */
[----:B------:R-:W-:Y:S01]  /*2840*/  IMAD.HI.U32 R31, R5, R68, RZ ;  /* 0x00000044051f7227 */ /* 0x000fe200078e00ff */
[----:B------:R-:W-:Y:S02]  /*2850*/  IABS R10, R9 ;  /* 0x00000009000a7213 */ /* 0x000fe40000000000 */
[----:B------:R-:W-:Y:S01]  /*2860*/  IABS R72, R35 ;  /* 0x0000002300487213 */ /* 0x000fe20000000000 */
[----:B------:R-:W-:-:S02]  /*2870*/  IMAD.MOV R31, RZ, RZ, -R31 ;  /* 0x000000ffff1f7224 */ /* 0x000fc400078e0a1f */
[--C-:B------:R-:W-:Y:S01]  /*2880*/  @!P0 IMAD.IADD R64, R64, 0x1, -R3.reuse ;  /* 0x0000000140408824 */ /* 0x100fe200078e0a03 */
[----:B------:R-:W-:Y:S01]  /*2890*/  ISETP.GE.AND P0, PT, R9, RZ, PT ;  /* 0x000000ff0900720c */ /* 0x000fe20003f06270 */
[----:B------:R-:W-:Y:S01]  /*28a0*/  IMAD R68, R3, R31, R68 ;  /* 0x0000001f03447224 */ /* 0x000fe200078e0244 */
[----:B------:R-:W-:Y:S01]  /*28b0*/  LOP3.LUT R31, R2, 0x60, RZ, 0xfc, !PT ;  /* 0x00000060021f7812 */ /* 0x000fe200078efcff */
[--C-:B------:R-:W-:Y:S02]  /*28c0*/  @!P3 IMAD.IADD R62, R62, 0x1, -R3.reuse ;  /* 0x000000013e3eb824 */ /* 0x100fe400078e0a03 */
[----:B------:R-:W-:Y:S01]  /*28d0*/  @!P1 IMAD.IADD R66, R66, 0x1, -R3 ;  /* 0x0000000142429824 */ /* 0x000fe200078e0a03 */
[----:B------:R-:W-:Y:S01]  /*28e0*/  IABS R70, R31 ;  /* 0x0000001f00467213 */ /* 0x000fe20000000000 */
[----:B------:R-:W-:Y:S01]  /*28f0*/  IMAD.HI.U32 R9, R5, R10, RZ ;  /* 0x0000000a05097227 */ /* 0x000fe200078e00ff */
[C---:B------:R-:W-:Y:S02]  /*2900*/  ISETP.GT.U32.AND P1, PT, R3.reuse, R64, PT ;  /* 0x000000400300720c */ /* 0x040fe40003f24070 */
[C---:B------:R-:W-:Y:S01]  /*2910*/  ISETP.GT.U32.AND P3, PT, R3.reuse, R68, PT ;  /* 0x000000440300720c */ /* 0x040fe20003f64070 */
[----:B------:R-:W-:Y:S01]  /*2920*/  @!P4 IMAD.MOV R62, RZ, RZ, -R62 ;  /* 0x000000ffff3ec224 */ /* 0x000fe200078e0a3e */
[----:B------:R-:W-:Y:S01]  /*2930*/  ISETP.GT.U32.AND P4, PT, R3, R66, PT ;  /* 0x000000420300720c */ /* 0x000fe20003f84070 */
[----:B------:R-:W-:-:S02]  /*2940*/  IMAD.MOV R11, RZ, RZ, -R9 ;  /* 0x000000ffff0b7224 */ /* 0x000fc400078e0a09 */
[----:B------:R-:W-:-:S04]  /*2950*/  IMAD.HI.U32 R9, R5, R70, RZ ;  /* 0x0000004605097227 */ /* 0x000fc800078e00ff */
[C---:B------:R-:W-:Y:S02]  /*2960*/  IMAD R10, R3.reuse, R11, R10 ;  /* 0x0000000b030a7224 */ /* 0x040fe400078e020a */
[----:B------:R-:W-:Y:S02]  /*2970*/  IMAD.MOV R9, RZ, RZ, -R9 ;  /* 0x000000ffff097224 */ /* 0x000fe400078e0a09 */
[--C-:B------:R-:W-:Y:S01]  /*2980*/  @!P1 IMAD.IADD R64, R64, 0x1, -R3.reuse ;  /* 0x0000000140409824 */ /* 0x100fe200078e0a03 */
[C---:B------:R-:W-:Y:S01]  /*2990*/  ISETP.GT.U32.AND P1, PT, R3.reuse, R10, PT ;  /* 0x0000000a0300720c */ /* 0x040fe20003f24070 */
[C---:B------:R-:W-:Y:S02]  /*29a0*/  IMAD R70, R3.reuse, R9, R70 ;  /* 0x0000000903467224 */ /* 0x040fe400078e0246 */
[----:B------:R-:W-:Y:S02]  /*29b0*/  @!P4 IMAD.IADD R66, R66, 0x1, -R3 ;  /* 0x000000014242c824 */ /* 0x000fe400078e0a03 */
[----:B------:R-:W-:Y:S01]  /*29c0*/  @!P6 IMAD.MOV R60, RZ, RZ, -R60 ;  /* 0x000000ffff3ce224 */ /* 0x000fe200078e0a3c */
[----:B------:R-:W-:Y:S01]  /*29d0*/  ISETP.GT.U32.AND P4, PT, R3, R70, PT ;  /* 0x000000460300720c */ /* 0x000fe20003f84070 */
[----:B------:R-:W-:Y:S01]  /*29e0*/  IMAD.HI.U32 R9, R5, R72, RZ ;  /* 0x0000004805097227 */ /* 0x000fe200078e00ff */
[----:B------:R-:W-:-:S02]  /*29f0*/  ISETP.GE.AND P6, PT, R39, RZ, PT ;  /* 0x000000ff2700720c */ /* 0x000fc40003fc6270 */
[----:B------:R-:W-:Y:S01]  /*2a00*/  LOP3.LUT R39, R2, 0x64, RZ, 0xfc, !PT ;  /* 0x0000006402277812 */ /* 0x000fe200078efcff */
[----:B------:R-:W-:Y:S02]  /*2a10*/  IMAD.MOV R11, RZ, RZ, -R9 ;  /* 0x000000ffff0b7224 */ /* 0x000fe400078e0a09 */
[--C-:B------:R-:W-:Y:S01]  /*2a20*/  @!P1 IMAD.IADD R10, R10, 0x1, -R3.reuse ;  /* 0x000000010a0a9824 */ /* 0x100fe200078e0a03 */
[----:B------:R-:W-:Y:S01]  /*2a30*/  IABS R74, R39 ;  /* 0x00000027004a7213 */ /* 0x000fe20000000000 */
[--C-:B------:R-:W-:Y:S01]  /*2a40*/  @!P3 IMAD.IADD R68, R68, 0x1, -R3.reuse ;  /* 0x000000014444b824 */ /* 0x100fe200078e0a03 */
[----:B------:R-:W-:Y:S01]  /*2a50*/  ISETP.GE.AND P1, PT, R35, RZ, PT ;  /* 0x000000ff2300720c */ /* 0x000fe20003f26270 */
[C---:B------:R-:W-:Y:S01]  /*2a60*/  IMAD R72, R3.reuse, R11, R72 ;  /* 0x0000000b03487224 */ /* 0x040fe200078e0248 */
[----:B------:R-:W-:Y:S01]  /*2a70*/  LOP3.LUT R35, R2, 0x74, RZ, 0xfc, !PT ;  /* 0x0000007402237812 */ /* 0x000fe200078efcff */
[----:B------:R-:W-:Y:S01]  /*2a80*/  @!P4 IMAD.IADD R70, R70, 0x1, -R3 ;  /* 0x000000014646c824 */ /* 0x000fe200078e0a03 */
[----:B------:R-:W-:Y:S01]  /*2a90*/  ISETP.GT.U32.AND P4, PT, R3, R10, PT ;  /* 0x0000000a0300720c */ /* 0x000fe20003f84070 */
[----:B------:R-:W-:Y:S01]  /*2aa0*/  IMAD.HI.U32 R9, R5, R74, RZ ;  /* 0x0000004a05097227 */ /* 0x000fe200078e00ff */
[----:B------:R-:W-:-:S02]  /*2ab0*/  ISETP.GT.U32.AND P3, PT, R3, R68, PT ;  /* 0x000000440300720c */ /* 0x000fc40003f64070 */
[----:B------:R-:W-:Y:S01]  /*2ac0*/  IABS R86, R35 ;  /* 0x0000002300567213 */ /* 0x000fe20000000000 */
[----:B------:R-:W-:Y:S02]  /*2ad0*/  IMAD.MOV R11, RZ, RZ, -R9 ;  /* 0x000000ffff0b7224 */ /* 0x000fe400078e0a09 */
[----:B------:R-:W-:-:S04]  /*2ae0*/  IMAD.HI.U32 R9, R5, R76, RZ ;  /* 0x0000004c05097227 */ /* 0x000fc800078e00ff */
[C---:B------:R-:W-:Y:S01]  /*2af0*/  IMAD R74, R3.reuse, R11, R74 ;  /* 0x0000000b034a7224 */ /* 0x040fe200078e024a */
[----:B------:R-:W-:Y:S01]  /*2b00*/  LOP3.LUT R11, R2, 0x6a, RZ, 0xfc, !PT ;  /* 0x0000006a020b7812 */ /* 0x000fe200078efcff */
[--C-:B------:R-:W-:Y:S02]  /*2b10*/  @!P4 IMAD.IADD R10, R10, 0x1, -R3.reuse ;  /* 0x000000010a0ac824 */ /* 0x100fe400078e0a03 */
[----:B------:R-:W-:Y:S01]  /*2b20*/  @!P3 IMAD.IADD R68, R68, 0x1, -R3 ;  /* 0x000000014444b824 */ /* 0x000fe200078e0a03 */
[----:B------:R-:W-:Y:S01]  /*2b30*/  ISETP.GT.U32.AND P4, PT, R3, R74, PT ;  /* 0x0000004a0300720c */ /* 0x000fe20003f84070 */
[----:B------:R-:W-:Y:S01]  /*2b40*/  IMAD.MOV R9, RZ, RZ, -R9 ;  /* 0x000000ffff097224 */ /* 0x000fe200078e0a09 */
[----:B------:R-:W-:Y:S01]  /*2b50*/  ISETP.GE.AND P3, PT, R31, RZ, PT ;  /* 0x000000ff1f00720c */ /* 0x000fe20003f66270 */
[----:B------:R-:W-:Y:S01]  /*2b60*/  @!P5 IMAD.MOV R66, RZ, RZ, -R66 ;  /* 0x000000ffff42d224 */ /* 0x000fe200078e0a42 */
[----:B------:R-:W-:Y:S01]  /*2b70*/  LOP3.LUT R31, R2, 0x68, RZ, 0xfc, !PT ;  /* 0x00000068021f7812 */ /* 0x000fe200078efcff */
[C---:B------:R-:W-:Y:S01]  /*2b80*/  IMAD R76, R3.reuse, R9, R76 ;  /* 0x00000009034c7224 */ /* 0x040fe200078e024c */
[C---:B------:R-:W-:Y:S01]  /*2b90*/  ISETP.GT.U32.AND P5, PT, R3.reuse, R72, PT ;  /* 0x000000480300720c */ /* 0x040fe20003fa4070 */
[----:B------:R-:W-:Y:S01]  /*2ba0*/  @!P2 IMAD.MOV R64, RZ, RZ, -R64 ;  /* 0x000000ffff40a224 */ /* 0x000fe200078e0a40 */
[----:B------:R-:W-:Y:S01]  /*2bb0*/  IABS R78, R31 ;  /* 0x0000001f004e7213 */ /* 0x000fe20000000000 */
[----:B------:R-:W-:Y:S01]  /*2bc0*/  IMAD.MOV.U32 R252, RZ, RZ, R10 ;  /* 0x000000fffffc7224 */ /* 0x000fe200078e000a */
[----:B------:R-:W-:Y:S01]  /*2bd0*/  ISETP.GT.U32.AND P2, PT, R3, R70, PT ;  /* 0x000000460300720c */ /* 0x000fe20003f44070 */
[----:B------:R-:W-:Y:S01]  /*2be0*/  @!P6 IMAD.MOV R68, RZ, RZ, -R68 ;  /* 0x000000ffff44e224 */ /* 0x000fe200078e0a44 */
[----:B------:R-:W-:Y:S01]  /*2bf0*/  IABS R80, R11 ;  /* 0x0000000b00507213 */ /* 0x000fe20000000000 */
[----:B------:R-:W-:Y:S01]  /*2c00*/  @!P4 IMAD.IADD R74, R74, 0x1, -R3 ;  /* 0x000000014a4ac824 */ /* 0x000fe200078e0a03 */
[----:B------:R-:W-:Y:S01]  /*2c10*/  ISETP.GE.AND P6, PT, R39, RZ, PT ;  /* 0x000000ff2700720c */ /* 0x000fe20003fc6270 */
[----:B------:R-:W-:Y:S01]  /*2c20*/  IMAD.HI.U32 R9, R5, R78, RZ ;  /* 0x0000004e05097227 */ /* 0x000fe200078e00ff */
[----:B------:R-:W-:-:S02]  /*2c30*/  LOP3.LUT R39, R2, 0x76, RZ, 0xfc, !PT ;  /* 0x0000007602277812 */ /* 0x000fc400078efcff */
[C---:B------:R-:W-:Y:S01]  /*2c40*/  ISETP.GT.U32.AND P4, PT, R3.reuse, R74, PT ;  /* 0x0000004a0300720c */ /* 0x040fe20003f84070 */
[----:B------:R-:W-:Y:S01]  /*2c50*/  IMAD.MOV R9, RZ, RZ, -R9 ;  /* 0x000000ffff097224 */ /* 0x000fe200078e0a09 */
[----:B------:R-:W-:Y:S01]  /*2c60*/  IABS R88, R39 ;  /* 0x0000002700587213 */ /* 0x000fe20000000000 */
[--C-:B------:R-:W-:Y:S02]  /*2c70*/  @!P5 IMAD.IADD R72, R72, 0x1, -R3.reuse ;  /* 0x000000014848d824 */ /* 0x100fe400078e0a03 */
[----:B------:R-:W-:Y:S01]  /*2c80*/  IMAD R8, R3, R9, R78 ;  /* 0x0000000903087224 */ /* 0x000fe200078e024e */
[----:B------:R-:W-:Y:S01]  /*2c90*/  IABS R78, R7 ;  /* 0x00000007004e7213 */ /* 0x000fe20000000000 */
[----:B------:R-:W-:Y:S01]  /*2ca0*/  IMAD.HI.U32 R10, R5, R80, RZ ;  /* 0x00000050050a7227 */ /* 0x000fe200078e00ff */
[----:B------:R-:W-:Y:S02]  /*2cb0*/  ISETP.GT.U32.AND P5, PT, R3, R72, PT ;  /* 0x000000480300720c */ /* 0x000fe40003fa4070 */
[----:B------:R-:W-:Y:S01]  /*2cc0*/  LOP3.LUT R9, R2, 0x6e, RZ, 0xfc, !PT ;  /* 0x0000006e02097812 */ /* 0x000fe200078efcff */
[--C-:B------:R-:W-:Y:S01]  /*2cd0*/  @!P2 IMAD.IADD R70, R70, 0x1, -R3.reuse ;  /* 0x000000014646a824 */ /* 0x100fe200078e0a03 */
[----:B------:R-:W-:Y:S01]  /*2ce0*/  ISETP.GE.AND P2, PT, R43, RZ, PT ;  /* 0x000000ff2b00720c */ /* 0x000fe20003f46270 */
[--C-:B------:R-:W-:Y:S01]  /*2cf0*/  @!P4 IMAD.IADD R74, R74, 0x1, -R3.reuse ;  /* 0x000000014a4ac824 */ /* 0x100fe200078e0a03 */
[C---:B------:R-:W-:Y:S01]  /*2d00*/  ISETP.GT.U32.AND P4, PT, R3.reuse, R8, PT ;  /* 0x000000080300720c */ /* 0x040fe20003f84070 */
[----:B------:R-:W-:Y:S01]  /*2d10*/  IMAD.MOV R10, RZ, RZ, -R10 ;  /* 0x000000ffff0a7224 */ /* 0x000fe200078e0a0a */
[----:B------:R-:W-:Y:S01]  /*2d20*/  LOP3.LUT R43, R2, 0x78, RZ, 0xfc, !PT ;  /* 0x00000078022b7812 */ /* 0x000fe200078efcff */
[----:B------:R-:W-:Y:S01]  /*2d30*/  @!P0 IMAD.MOV R252, RZ, RZ, -R252 ;  /* 0x000000fffffc8224 */ /* 0x000fe200078e0afc */
[----:B------:R-:W-:Y:S01]  /*2d40*/  ISETP.GT.U32.AND P0, PT, R3, R76, PT ;  /* 0x0000004c0300720c */ /* 0x000fe20003f04070 */
[----:B------:R-:W-:Y:S01]  /*2d50*/  @!P3 IMAD.MOV R70, RZ, RZ, -R70 ;  /* 0x000000ffff46b224 */ /* 0x000fe200078e0a46 */
[----:B------:R-:W-:Y:S01]  /*2d60*/  ISETP.GE.AND P3, PT, R31, RZ, PT ;  /* 0x000000ff1f00720c */ /* 0x000fe20003f66270 */
[--C-:B------:R-:W-:Y:S01]  /*2d70*/  @!P5 IMAD.IADD R72, R72, 0x1, -R3.reuse ;  /* 0x000000014848d824 */ /* 0x100fe200078e0a03 */
[----:B------:R-:W-:Y:S01]  /*2d80*/  ISETP.GE.AND P5, PT, R11, RZ, PT ;  /* 0x000000ff0b00720c */ /* 0x000fe20003fa6270 */
[----:B------:R-:W-:Y:S01]  /*2d90*/  IMAD R10, R3, R10, R80 ;  /* 0x0000000a030a7224 */ /* 0x000fe200078e0250 */
[----:B------:R-:W-:Y:S01]  /*2da0*/  IABS R80, R9 ;  /* 0x0000000900507213 */ /* 0x000fe20000000000 */
[----:B------:R-:W-:Y:S01]  /*2db0*/  @!P1 IMAD.MOV R72, RZ, RZ, -R72 ;  /* 0x000000ffff489224 */ /* 0x000fe200078e0a48 */
[----:B------:R-:W-:Y:S01]  /*2dc0*/  ISETP.GE.AND P1, PT, R7, RZ, PT ;  /* 0x000000ff0700720c */ /* 0x000fe20003f26270 */
[----:B------:R-:W-:Y:S01]  /*2dd0*/  @!P4 IMAD.IADD R8, R8, 0x1, -R3 ;  /* 0x000000010808c824 */ /* 0x000fe200078e0a03 */
[C---:B------:R-:W-:Y:S01]  /*2de0*/  LOP3.LUT R11, R2.reuse, 0x70, RZ, 0xfc, !PT ;  /* 0x00000070020b7812 */ /* 0x040fe200078efcff */
[----:B------:R-:W-:Y:S01]  /*2df0*/  IMAD.HI.U32 R7, R5, R78, RZ ;  /* 0x0000004e05077227 */ /* 0x000fe200078e00ff */
[----:B------:R-:W-:-:S02]  /*2e00*/  LOP3.LUT R31, R2, 0x72, RZ, 0xfc, !PT ;  /* 0x00000072021f7812 */ /* 0x000fc400078efcff */
[C---:B------:R-:W-:Y:S01]  /*2e10*/  ISETP.GT.U32.AND P4, PT, R3.reuse, R8, PT ;  /* 0x000000080300720c */ /* 0x040fe20003f84070 */
[----:B------:R-:W-:Y:S01]  /*2e20*/  IMAD.MOV R7, RZ, RZ, -R7 ;  /* 0x000000ffff077224 */ /* 0x000fe200078e0a07 */
[----:B------:R-:W-:Y:S01]  /*2e30*/  IABS R82, R11 ;  /* 0x0000000b00527213 */ /* 0x000fe20000000000 */
[----:B------:R-:W-:Y:S01]  /*2e40*/  @!P0 IMAD.IADD R76, R76, 0x1, -R3 ;  /* 0x000000014c4c8824 */ /* 0x000fe200078e0a03 */
[----:B------:R-:W-:Y:S01]  /*2e50*/  IABS R84, R31 ;  /* 0x0000001f00547213 */ /* 0x000fe20000000000 */
[C---:B------:R-:W-:Y:S01]  /*2e60*/  IMAD R78, R3.reuse, R7, R78 ;  /* 0x00000007034e7224 */ /* 0x040fe200078e024e */
[----:B------:R-:W-:Y:S01]  /*2e70*/  IABS R90, R43 ;  /* 0x0000002b005a7213 */ /* 0x000fe20000000000 */
[----:B------:R-:W-:Y:S01]  /*2e80*/  @!P6 IMAD.MOV R74, RZ, RZ, -R74 ;  /* 0x000000ffff4ae224 */ /* 0x000fe200078e0a4a */
[----:B------:R-:W-:Y:S01]  /*2e90*/  ISETP.GT.U32.AND P0, PT, R3, R76, PT ;  /* 0x0000004c0300720c */ /* 0x000fe20003f04070 */
[----:B------:R-:W-:Y:S01]  /*2ea0*/  IMAD.HI.U32 R7, R5, R84, RZ ;  /* 0x0000005405077227 */ /* 0x000fe200078e00ff */
[----:B------:R-:W-:-:S03]  /*2eb0*/  ISETP.GE.AND P6, PT, R9, RZ, PT ;  /* 0x000000ff0900720c */ /* 0x000fc60003fc6270 */
[----:B------:R-:W-:Y:S01]  /*2ec0*/  @!P4 IMAD.IADD R8, R8, 0x1, -R3 ;  /* 0x000000010808c824 */ /* 0x000fe200078e0a03 */
[----:B------:R-:W-:Y:S01]  /*2ed0*/  ISETP.GT.U32.AND P4, PT, R3, R10, PT ;  /* 0x0000000a0300720c */ /* 0x000fe20003f84070 */
[----:B------:R-:W-:-:S04]  /*2ee0*/  IMAD.HI.U32 R9, R5, R80, RZ ;  /* 0x0000005005097227 */ /* 0x000fc800078e00ff */
[----:B------:R-:W-:Y:S01]  /*2ef0*/  @!P3 IMAD.MOV R8, RZ, RZ, -R8 ;  /* 0x000000ffff08b224 */ /* 0x000fe200078e0a08 */
[----:B------:R-:W-:Y:S01]  /*2f00*/  ISETP.GT.U32.AND P3, PT, R3, R78, PT ;  /* 0x0000004e0300720c */ /* 0x000fe20003f64070 */
[----:B------:R-:W-:Y:S02]  /*2f10*/  IMAD.MOV R9, RZ, RZ, -R9 ;  /* 0x000000ffff097224 */ /* 0x000fe400078e0a09 */
[--C-:B------:R-:W-:Y:S01]  /*2f20*/  @!P0 IMAD.IADD R76, R76, 0x1, -R3.reuse ;  /* 0x000000014c4c8824 */ /* 0x100fe200078e0a03 */
[----:B------:R-:W-:Y:S01]  /*2f30*/  ISETP.GE.AND P0, PT, R11, RZ, PT ;  /* 0x000000ff0b00720c */ /* 0x000fe20003f06270 */
[----:B------:R-:W-:Y:S02]  /*2f40*/  IMAD R80, R3, R9, R80 ;  /* 0x0000000903507224 */ /* 0x000fe400078e0250 */
[----:B------:R-:W-:Y:S02]  /*2f50*/  @!P4 IMAD.IADD R10, R10, 0x1, -R3 ;  /* 0x000000010a0ac824 */ /* 0x000fe400078e0a03 */
[----:B------:R-:W-:-:S03]  /*2f60*/  IMAD.HI.U32 R11, R5, R82, RZ ;  /* 0x00000052050b7227 */ /* 0x000fc600078e00ff */
[C---:B------:R-:W-:Y:S01]  /*2f70*/  ISETP.GT.U32.AND P4, PT, R3.reuse, R10, PT ;  /* 0x0000000a0300720c */ /* 0x040fe20003f84070 */
[----:B------:R-:W-:Y:S02]  /*2f80*/  @!P3 IMAD.IADD R78, R78, 0x1, -R3 ;  /* 0x000000014e4eb824 */ /* 0x000fe400078e0a03 */
[----:B------:R-:W-:Y:S02]  /*2f90*/  IMAD.MOV R11, RZ, RZ, -R11 ;  /* 0x000000ffff0b7224 */ /* 0x000fe400078e0a0b */
[----:B------:R-:W-:Y:S01]  /*2fa0*/  IMAD.MOV R7, RZ, RZ, -R7 ;  /* 0x000000ffff077224 */ /* 0x000fe200078e0a07 */
[C---:B------:R-:W-:Y:S01]  /*2fb0*/  ISETP.GT.U32.AND P3, PT, R3.reuse, R78, PT ;  /* 0x0000004e0300720c */ /* 0x040fe20003f64070 */
[----:B------:R-:W-:Y:S02]  /*2fc0*/  IMAD R82, R3, R11, R82 ;  /* 0x0000000b03527224 */ /* 0x000fe400078e0252 */
[----:B------:R-:W-:-:S04]  /*2fd0*/  IMAD.HI.U32 R9, R5, R86, RZ ;  /* 0x0000005605097227 */ /* 0x000fc800078e00ff */
[----:B------:R-:W-:Y:S01]  /*2fe0*/  @!P4 IMAD.IADD R10, R10, 0x1, -R3 ;  /* 0x000000010a0ac824 */ /* 0x000fe200078e0a03 */
[C---:B------:R-:W-:Y:S01]  /*2ff0*/  ISETP.GT.U32.AND P4, PT, R3.reuse, R80, PT ;  /* 0x000000500300720c */ /* 0x040fe20003f84070 */
[C---:B------:R-:W-:Y:S02]  /*3000*/  IMAD R84, R3.reuse, R7, R84 ;  /* 0x0000000703547224 */ /* 0x040fe400078e0254 */
[----:B------:R-:W-:Y:S02]  /*3010*/  IMAD.MOV.U32 R246, RZ, RZ, R10 ;  /* 0x000000fffff67224 */ /* 0x000fe400078e000a */
[----:B------:R-:W-:Y:S02]  /*3020*/  IMAD.MOV R9, RZ, RZ, -R9 ;  /* 0x000000ffff097224 */ /* 0x000fe400078e0a09 */
[----:B------:R-:W-:Y:S01]  /*3030*/  @!P5 IMAD.MOV R246, RZ, RZ, -R246 ;  /* 0x000000fffff6d224 */ /* 0x000fe200078e0af6 */
[C---:B------:R-:W-:Y:S01]  /*3040*/  ISETP.GT.U32.AND P5, PT, R3.reuse, R82, PT ;  /* 0x000000520300720c */ /* 0x040fe20003fa4070 */
[----:B------:R-:W-:Y:S01]  /*3050*/  @!P3 IMAD.IADD R78, R78, 0x1, -R3 ;  /* 0x000000014e4eb824 */ /* 0x000fe200078e0a03 */
[C---:B------:R-:W-:Y:S01]  /*3060*/  ISETP.GT.U32.AND P3, PT, R3.reuse, R84, PT ;  /* 0x000000540300720c */ /* 0x040fe20003f64070 */
[----:B------:R-:W-:-:S02]  /*3070*/  IMAD R86, R3, R9, R86 ;  /* 0x0000000903567224 */ /* 0x000fc400078e0256 */
[----:B------:R-:W-:Y:S02]  /*3080*/  @!P4 IMAD.IADD R80, R80, 0x1, -R3 ;  /* 0x000000015050c824 */ /* 0x000fe400078e0a03 */
[----:B------:R-:W-:-:S03]  /*3090*/  IMAD.HI.U32 R9, R5, R90, RZ ;  /* 0x0000005a05097227 */ /* 0x000fc600078e00ff */
[----:B------:R-:W-:Y:S01]  /*30a0*/  ISETP.GT.U32.AND P4, PT, R3, R80, PT ;  /* 0x000000500300720c */ /* 0x000fe20003f84070 */
[----:B------:R-:W-:Y:S01]  /*30b0*/  @!P2 IMAD.MOV R76, RZ, RZ, -R76 ;  /* 0x000000ffff4ca224 */ /* 0x000fe200078e0a4c */
[----:B------:R-:W-:Y:S01]  /*30c0*/  ISETP.GE.AND P2, PT, R31, RZ, PT ;  /* 0x000000ff1f00720c */ /* 0x000fe20003f46270 */
[----:B------:R-:W-:Y:S01]  /*30d0*/  IMAD.MOV R9, RZ, RZ, -R9 ;  /* 0x000000ffff097224 */ /* 0x000fe200078e0a09 */
[----:B------:R-:W-:Y:S01]  /*30e0*/  LOP3.LUT R31, R2, 0x7c, RZ, 0xfc, !PT ;  /* 0x0000007c021f7812 */ /* 0x000fe200078efcff */
[----:B------:R-:W-:-:S03]  /*30f0*/  IMAD.HI.U32 R7, R5, R88, RZ ;  /* 0x0000005805077227 */ /* 0x000fc600078e00ff */
[----:B------:R-:W-:Y:S01]  /*3100*/  IABS R94, R31 ;  /* 0x0000001f005e7213 */ /* 0x000fe20000000000 */
[----:B------:R-:W-:Y:S01]  /*3110*/  IMAD R90, R3, R9, R90 ;  /* 0x00000009035a7224 */ /* 0x000fe200078e025a */
[----:B------:R-:W-:Y:S01]  /*3120*/  SHF.R.U32.HI R9, RZ, 0x6, R175 ;  /* 0x00000006ff097819 */ /* 0x000fe200000116af */
[----:B------:R-:W-:Y:S02]  /*3130*/  IMAD.MOV R11, RZ, RZ, -R7 ;  /* 0x000000ffff0b7224 */ /* 0x000fe400078e0a07 */
[--C-:B------:R-:W-:Y:S01]  /*3140*/  @!P5 IMAD.IADD R82, R82, 0x1, -R3.reuse ;  /* 0x000000015252d824 */ /* 0x100fe200078e0a03 */
[----:B------:R-:W-:Y:S01]  /*3150*/  SGXT.U32 R2, R9, 0x2 ;  /* 0x000000020902781a */ /* 0x000fe20000000000 */
[----:B------:R-:W-:Y:S01]  /*3160*/  @!P3 IMAD.IADD R84, R84, 0x1, -R3 ;  /* 0x000000015454b824 */ /* 0x000fe200078e0a03 */
[----:B------:R-:W-:Y:S01]  /*3170*/  IABS R9, R61 ;  /* 0x0000003d00097213 */ /* 0x000fe20000000000 */
[C---:B------:R-:W-:Y:S01]  /*3180*/  IMAD R88, R3.reuse, R11, R88 ;  /* 0x0000000b03587224 */ /* 0x040fe200078e0258 */
[C---:B------:R-:W-:Y:S01]  /*3190*/  ISETP.GT.U32.AND P5, PT, R3.reuse, R82, PT ;  /* 0x000000520300720c */ /* 0x040fe20003fa4070 */
[----:B------:R-:W-:Y:S01]  /*31a0*/  @!P1 IMAD.MOV R78, RZ, RZ, -R78 ;  /* 0x000000ffff4e9224 */ /* 0x000fe200078e0a4e */
[----:B------:R-:W-:Y:S01]  /*31b0*/  ISETP.GT.U32.AND P3, PT, R3, R84, PT ;  /* 0x000000540300720c */ /* 0x000fe20003f64070 */
[----:B------:R-:W-:Y:S01]  /*31c0*/  IMAD.HI.U32 R7, R5, R92, RZ ;  /* 0x0000005c05077227 */ /* 0x000fe200078e00ff */
[----:B------:R-:W-:Y:S01]  /*31d0*/  ISETP.GT.U32.AND P1, PT, R3, R86, PT ;  /* 0x000000560300720c */ /* 0x000fe20003f24070 */
[----:B------:R-:W2:Y:S01]  /*31e0*/  LDC.64 R10, c[0x0][0x230] ;  /* 0x00008c00ff0a7b82 */ /* 0x000ea20000000a00 */
[C---:B------:R-:W-:Y:S01]  /*31f0*/  LOP3.LUT R77, R2.reuse, 0x20, RZ, 0xfc, !PT ;  /* 0x00000020024d7812 */ /* 0x040fe200078efcff */
[----:B------:R-:W-:Y:S01]  /*3200*/  IMAD.HI.U32 R5, R5, R94, RZ ;  /* 0x0000005e05057227 */ /* 0x000fe200078e00ff */
[----:B------:R-:W-:-:S02]  /*3210*/  LOP3.LUT R137, R2, 0x60, RZ, 0xfc, !PT ;  /* 0x0000006002897812 */ /* 0x000fc400078efcff */
[----:B------:R-:W-:Y:S01]  /*3220*/  LOP3.LUT R189, R2, 0x24, RZ, 0xfc, !PT ;  /* 0x0000002402bd7812 */ /* 0x000fe200078efcff */
[----:B------:R-:W-:Y:S01]  /*3230*/  @!P4 IMAD.IADD R80, R80, 0x1, -R3 ;  /* 0x000000015050c824 */ /* 0x000fe200078e0a03 */
[----:B------:R-:W-:Y:S01]  /*3240*/  ISETP.GT.U32.AND P4, PT, R3, R88, PT ;  /* 0x000000580300720c */ /* 0x000fe20003f84070 */
[----:B------:R-:W-:Y:S01]  /*3250*/  IMAD.MOV R7, RZ, RZ, -R7 ;  /* 0x000000ffff077224 */ /* 0x000fe200078e0a07 */
[----:B------:R-:W-:Y:S01]  /*3260*/  LOP3.LUT R176, R2, 0x44, RZ, 0xfc, !PT ;  /* 0x0000004402b07812 */ /* 0x000fe200078efcff */
[----:B------:R-:W-:-:S04]  /*3270*/  IMAD.HI.U32 R6, R6, R9, RZ ;  /* 0x0000000906067227 */ /* 0x000fc800078e00ff */
[----:B------:R-:W-:Y:S02]  /*3280*/  IMAD.MOV R5, RZ, RZ, -R5 ;  /* 0x000000ffff057224 */ /* 0x000fe400078e0a05 */
[C---:B------:R-:W-:Y:S02]  /*3290*/  IMAD R92, R3.reuse, R7, R92 ;  /* 0x00000007035c7224 */ /* 0x040fe400078e025c */
[----:B------:R-:W-:Y:S02]  /*32a0*/  IMAD.MOV R6, RZ, RZ, -R6 ;  /* 0x000000ffff067224 */ /* 0x000fe400078e0a06 */
[C---:B------:R-:W-:Y:S02]  /*32b0*/  IMAD R94, R3.reuse, R5, R94 ;  /* 0x00000005035e7224 */ /* 0x040fe400078e025e */
[----:B----4-:R-:W-:Y:S02]  /*32c0*/  IMAD R181, R2, R138, RZ ;  /* 0x0000008a02b57224 */ /* 0x010fe400078e02ff */
[----:B------:R-:W-:Y:S01]  /*32d0*/  @!P5 IMAD.IADD R82, R82, 0x1, -R3 ;  /* 0x000000015252d824 */ /* 0x000fe200078e0a03 */
[----:B------:R-:W-:Y:S01]  /*32e0*/  ISETP.GT.U32.AND P5, PT, R3, R90, PT ;  /* 0x0000005a0300720c */ /* 0x000fe20003fa4070 */
[----:B------:R-:W-:-:S02]  /*32f0*/  IMAD R9, R4, R6, R9 ;  /* 0x0000000604097224 */ /* 0x000fc400078e0209 */
[--C-:B------:R-:W-:Y:S01]  /*3300*/  @!P3 IMAD.IADD R84, R84, 0x1, -R3.reuse ;  /* 0x000000015454b824 */ /* 0x100fe200078e0a03 */
[C---:B------:R-:W-:Y:S01]  /*3310*/  ISETP.GT.U32.AND P3, PT, R3.reuse, R92, PT ;  /* 0x0000005c0300720c */ /* 0x040fe20003f64070 */
[----:B------:R-:W-:Y:S01]  /*3320*/  @!P1 IMAD.IADD R86, R86, 0x1, -R3 ;  /* 0x0000000156569824 */ /* 0x000fe200078e0a03 */
[C---:B------:R-:W-:Y:S01]  /*3330*/  ISETP.GT.U32.AND P1, PT, R3.reuse, R94, PT ;  /* 0x0000005e0300720c */ /* 0x040fe20003f24070 */
[----:B------:R-:W-:Y:S02]  /*3340*/  IMAD R179, R138, 0x4, R181 ;  /* 0x000000048ab37824 */ /* 0x000fe400078e02b5 */
[----:B------:R-:W-:Y:S01]  /*3350*/  @!P4 IMAD.IADD R88, R88, 0x1, -R3 ;  /* 0x000000015858c824 */ /* 0x000fe200078e0a03 */
[----:B------:R-:W-:Y:S01]  /*3360*/  ISETP.GT.U32.AND P4, PT, R4, R9, PT ;  /* 0x000000090400720c */ /* 0x000fe20003f84070 */
[----:B------:R-:W-:Y:S02]  /*3370*/  IMAD R178, R138, 0x4, R179 ;  /* 0x000000048ab27824 */ /* 0x000fe400078e02b3 */
[----:B------:R-:W-:Y:S01]  /*3380*/  @!P5 IMAD.IADD R90, R90, 0x1, -R3 ;  /* 0x000000015a5ad824 */ /* 0x000fe200078e0a03 */
[----:B------:R-:W-:Y:S01]  /*3390*/  ISETP.GT.U32.AND P5, PT, R3, R88, PT ;  /* 0x000000580300720c */ /* 0x000fe20003fa4070 */
[----:B------:R-:W-:-:S02]  /*33a0*/  IMAD R177, R138, 0x4, R178 ;  /* 0x000000048ab17824 */ /* 0x000fc400078e02b2 */
[----:B------:R-:W-:Y:S01]  /*33b0*/  @!P6 IMAD.MOV R80, RZ, RZ, -R80 ;  /* 0x000000ffff50e224 */ /* 0x000fe200078e0a50 */
[C---:B------:R-:W-:Y:S01]  /*33c0*/  ISETP.GT.U32.AND P6, PT, R3.reuse, R86, PT ;  /* 0x000000560300720c */ /* 0x040fe20003fc4070 */
[--C-:B------:R-:W-:Y:S01]  /*33d0*/  @!P3 IMAD.IADD R92, R92, 0x1, -R3.reuse ;  /* 0x000000015c5cb824 */ /* 0x100fe200078e0a03 */
[C---:B------:R-:W-:Y:S01]  /*33e0*/  ISETP.GT.U32.AND P3, PT, R3.reuse, R90, PT ;  /* 0x0000005a0300720c */ /* 0x040fe20003f64070 */
[----:B------:R-:W-:Y:S02]  /*33f0*/  @!P1 IMAD.IADD R94, R94, 0x1, -R3 ;  /* 0x000000015e5e9824 */ /* 0x000fe400078e0a03 */
[C---:B------:R-:W-:Y:S01]  /*3400*/  IMAD R180, R138.reuse, 0x4, R177 ;  /* 0x000000048ab47824 */ /* 0x040fe200078e02b1 */
[----:B------:R-:W-:Y:S01]  /*3410*/  ISETP.GT.U32.AND P1, PT, R3, R92, PT ;  /* 0x0000005c0300720c */ /* 0x000fe20003f24070 */
[----:B------:R-:W-:Y:S01]  /*3420*/  @!P4 IMAD.IADD R9, R9, 0x1, -R4 ;  /* 0x000000010909c824 */ /* 0x000fe200078e0a04 */
[----:B------:R-:W-:Y:S01]  /*3430*/  ISETP.GT.U32.AND P4, PT, R3, R94, PT ;  /* 0x0000005e0300720c */ /* 0x000fe20003f84070 */
[----:B------:R-:W-:-:S02]  /*3440*/  IMAD R196, R138, 0x4, R180 ;  /* 0x000000048ac47824 */ /* 0x000fc400078e02b4 */
[----:B------:R-:W-:Y:S01]  /*3450*/  @!P0 IMAD.MOV R82, RZ, RZ, -R82 ;  /* 0x000000ffff528224 */ /* 0x000fe200078e0a52 */
[----:B------:R-:W-:Y:S01]  /*3460*/  ISETP.GT.U32.AND P0, PT, R4, R9, PT ;  /* 0x000000090400720c */ /* 0x000fe20003f04070 */
[----:B------:R-:W-:Y:S02]  /*3470*/  IMAD R195, R138, 0x4, R196 ;  /* 0x000000048ac37824 */ /* 0x000fe400078e02c4 */
[----:B------:R-:W-:Y:S01]  /*3480*/  @!P6 IMAD.IADD R86, R86, 0x1, -R3 ;  /* 0x000000015656e824 */ /* 0x000fe200078e0a03 */
[----:B------:R-:W-:Y:S01]  /*3490*/  ISETP.GE.AND P6, PT, R35, RZ, PT ;  /* 0x000000ff2300720c */ /* 0x000fe20003fc6270 */
[----:B------:R-:W-:Y:S02]  /*34a0*/  IMAD R194, R138, 0x4, R195 ;  /* 0x000000048ac27824 */ /* 0x000fe400078e02c3 */
[--C-:B------:R-:W-:Y:S01]  /*34b0*/  @!P5 IMAD.IADD R88, R88, 0x1, -R3.reuse ;  /* 0x000000015858d824 */ /* 0x100fe200078e0a03 */
[----:B------:R-:W-:Y:S01]  /*34c0*/  ISETP.GE.AND P5, PT, R39, RZ, PT ;  /* 0x000000ff2700720c */ /* 0x000fe20003fa6270 */
[--C-:B------:R-:W-:Y:S01]  /*34d0*/  @!P3 IMAD.IADD R90, R90, 0x1, -R3.reuse ;  /* 0x000000015a5ab824 */ /* 0x100fe200078e0a03 */
[----:B------:R-:W-:Y:S01]  /*34e0*/  ISETP.GE.AND P3, PT, R43, RZ, PT ;  /* 0x000000ff2b00720c */ /* 0x000fe20003f66270 */
[--C-:B------:R-:W-:Y:S01]  /*34f0*/  @!P1 IMAD.IADD R92, R92, 0x1, -R3.reuse ;  /* 0x000000015c5c9824 */ /* 0x100fe200078e0a03 */
[----:B------:R-:W-:Y:S01]  /*3500*/  ISETP.GE.AND P1, PT, R57, RZ, PT ;  /* 0x000000ff3900720c */ /* 0x000fe20003f26270 */
[----:B------:R-:W-:Y:S01]  /*3510*/  @!P4 IMAD.IADD R94, R94, 0x1, -R3 ;  /* 0x000000015e5ec824 */ /* 0x000fe200078e0a03 */
[----:B------:R-:W-:Y:S01]  /*3520*/  ISETP.GE.AND P4, PT, R31, RZ, PT ;  /* 0x000000ff1f00720c */ /* 0x000fe20003f86270 */
[----:B------:R-:W-:Y:S01]  /*3530*/  IMAD R193, R138, 0x4, R194 ;  /* 0x000000048ac17824 */ /* 0x000fe200078e02c2 */
[----:B------:R-:W-:Y:S01]  /*3540*/  LOP3.LUT R57, RZ, R173, RZ, 0x33, !PT ;  /* 0x000000adff397212 */ /* 0x000fe200078e33ff */
[----:B--2---:R-:W-:-:S02]  /*3550*/  VIADD R6, R10, 0x7f ;  /* 0x0000007f0a067836 */ /* 0x004fc40000000000 */
[----:B------:R-:W-:Y:S02]  /*3560*/  IMAD R192, R138, 0x4, R193 ;  /* 0x000000048ac07824 */ /* 0x000fe400078e02c1 */
[----:B------:R-:W-:Y:S01]  /*3570*/  @!P6 IMAD.MOV R86, RZ, RZ, -R86 ;  /* 0x000000ffff56e224 */ /* 0x000fe200078e0a56 */
[----:B------:R-:W-:Y:S01]  /*3580*/  ISETP.GT.AND P6, PT, R6, 0x7f, PT ;  /* 0x0000007f0600780c */ /* 0x000fe20003fc4270 */
[C---:B------:R-:W-:Y:S02]  /*3590*/  IMAD R191, R138.reuse, 0x4, R192 ;  /* 0x000000048abf7824 */ /* 0x040fe400078e02c0 */
[----:B------:R-:W-:Y:S01]  /*35a0*/  @!P0 IMAD.IADD R9, R9, 0x1, -R4 ;  /* 0x0000000109098824 */ /* 0x000fe200078e0a04 */
[----:B------:R-:W-:Y:S01]  /*35b0*/  ISETP.NE.AND P0, PT, R173, RZ, PT ;  /* 0x000000ffad00720c */ /* 0x000fe20003f05270 */
[----:B------:R-:W-:Y:S01]  /*35c0*/  IMAD R190, R138, 0x4, R191 ;  /* 0x000000048abe7824 */ /* 0x000fe200078e02bf */
[----:B------:R-:W-:Y:S01]  /*35d0*/  SEL R3, RZ, 0x4, !P6 ;  /* 0x00000004ff037807 */ /* 0x000fe20007000000 */
[----:B------:R-:W-:Y:S01]  /*35e0*/  @!P2 IMAD.MOV R84, RZ, RZ, -R84 ;  /* 0x000000ffff54a224 */ /* 0x000fe200078e0a54 */
[----:B------:R-:W-:Y:S01]  /*35f0*/  ISETP.GE.AND P2, PT, R2, R10, PT ;  /* 0x0000000a0200720c */ /* 0x000fe20003f46270 */
[----:B------:R-:W-:Y:S01]  /*3600*/  @!P5 IMAD.MOV R88, RZ, RZ, -R88 ;  /* 0x000000ffff58d224 */ /* 0x000fe200078e0a58 */
[----:B------:R-:W-:Y:S01]  /*3610*/  SEL R14, R57, R14, !P0 ;  /* 0x0000000e390e7207 */ /* 0x000fe20004000000 */
[----:B------:R-:W-:Y:S01]  /*3620*/  @!P3 IMAD.MOV R90, RZ, RZ, -R90 ;  /* 0x000000ffff5ab224 */ /* 0x000fe200078e0a5a */
[----:B------:R-:W-:Y:S01]  /*3630*/  ISETP.GE.AND P3, PT, R61, RZ, PT ;  /* 0x000000ff3d00720c */ /* 0x000fe20003f66270 */
[----:B------:R-:W-:Y:S01]  /*3640*/  @!P1 IMAD.MOV R92, RZ, RZ, -R92 ;  /* 0x000000ffff5c9224 */ /* 0x000fe200078e0a5c */
[----:B------:R-:W-:Y:S01]  /*3650*/  ISETP.NE.AND P1, PT, R172, RZ, PT ;  /* 0x000000ffac00720c */ /* 0x000fe20003f25270 */
[----:B------:R-:W-:Y:S01]  /*3660*/  @!P4 IMAD.MOV R94, RZ, RZ, -R94 ;  /* 0x000000ffff5ec224 */ /* 0x000fe200078e0a5e */
[----:B------:R-:W-:Y:S01]  /*3670*/  SEL R4, R3, RZ, !P2 ;  /* 0x000000ff03047207 */ /* 0x000fe20005000000 */
[----:B------:R-:W-:Y:S01]  /*3680*/  IMAD R59, R138, 0x4, R190 ;  /* 0x000000048a3b7824 */ /* 0x000fe200078e02be */
[C---:B------:R-:W-:Y:S01]  /*3690*/  SEL R16, R57.reuse, R16, !P0 ;  /* 0x0000001039107207 */ /* 0x040fe20004000000 */
[----:B------:R-:W-:Y:S01]  /*36a0*/  IMAD.SHL.U32 R188, R196, 0x4, RZ ;  /* 0x00000004c4bc7824 */ /* 0x000fe200078e00ff */
[----:B------:R-:W-:Y:S01]  /*36b0*/  SEL R17, R57, R17, !P0 ;  /* 0x0000001139117207 */ /* 0x000fe20004000000 */
[----:B------:R-:W-:Y:S01]  /*36c0*/  IMAD.SHL.U32 R187, R195, 0x4, RZ ;  /* 0x00000004c3bb7824 */ /* 0x000fe200078e00ff */
        /* <DEDUP_REMOVED lines=10> */
[C---:B------:R-:W-:Y:S01]  /*3770*/  SEL R25, R57.reuse, R25, !P0 ;  /* 0x0000001939197207 */ /* 0x040fe20004000000 */
[----:B------:R-:W-:Y:S01]  /*3780*/  IMAD R14, R14, UR5, RZ ;  /* 0x000000050e0e7c24 */ /* 0x000fe2000f8e02ff */
[C---:B------:R-:W-:Y:S01]  /*3790*/  SEL R26, R57.reuse, R26, !P0 ;  /* 0x0000001a391a7207 */ /* 0x040fe20004000000 */
[----:B------:R-:W-:Y:S01]  /*37a0*/  IMAD R16, R16, UR5, RZ ;  /* 0x0000000510107c24 */ /* 0x000fe2000f8e02ff */
[C---:B------:R-:W-:Y:S01]  /*37b0*/  SEL R28, R57.reuse, R28, !P0 ;  /* 0x0000001c391c7207 */ /* 0x040fe20004000000 */
[----:B------:R-:W-:Y:S01]  /*37c0*/  IMAD R91, R20, UR5, RZ ;  /* 0x00000005145b7c24 */ /* 0x000fe2000f8e02ff */
[C---:B------:R-:W-:Y:S01]  /*37d0*/  SEL R29, R57.reuse, R29, !P0 ;  /* 0x0000001d391d7207 */ /* 0x040fe20004000000 */
[----:B------:R-:W-:Y:S01]  /*37e0*/  IMAD R87, R22, UR5, RZ ;  /* 0x0000000516577c24 */ /* 0x000fe2000f8e02ff */
[----:B------:R-:W-:Y:S01]  /*37f0*/  SEL R30, R57, R30, !P0 ;  /* 0x0000001e391e7207 */ /* 0x000fe20004000000 */
[----:B------:R-:W-:Y:S01]  /*3800*/  IMAD R89, R21, UR5, RZ ;  /* 0x0000000515597c24 */ /* 0x000fe2000f8e02ff */
[----:B------:R-:W-:Y:S01]  /*3810*/  SEL R32, R57, R32, !P0 ;  /* 0x0000002039207207 */ /* 0x000fe20004000000 */
[----:B------:R-:W-:Y:S01]  /*3820*/  IMAD R83, R25, UR5, RZ ;  /* 0x0000000519537c24 */ /* 0x000fe2000f8e02ff */
[C---:B------:R-:W-:Y:S01]  /*3830*/  SEL R33, R57.reuse, R33, !P0 ;  /* 0x0000002139217207 */ /* 0x040fe20004000000 */
[----:B------:R-:W-:Y:S01]  /*3840*/  IMAD R85, R24, UR5, RZ ;  /* 0x0000000518557c24 */ /* 0x000fe2000f8e02ff */
[C---:B------:R-:W-:Y:S01]  /*3850*/  SEL R34, R57.reuse, R34, !P0 ;  /* 0x0000002239227207 */ /* 0x040fe20004000000 */
[----:B------:R-:W-:Y:S01]  /*3860*/  IMAD R81, R26, UR5, RZ ;  /* 0x000000051a517c24 */ /* 0x000fe2000f8e02ff */
[C---:B------:R-:W-:Y:S01]  /*3870*/  SEL R36, R57.reuse, R36, !P0 ;  /* 0x0000002439247207 */ /* 0x040fe20004000000 */
[----:B------:R-:W-:Y:S01]  /*3880*/  IMAD R79, R28, UR5, RZ ;  /* 0x000000051c4f7c24 */ /* 0x000fe2000f8e02ff */
[----:B------:R-:W-:-:S02]  /*3890*/  SEL R37, R57, R37, !P0 ;  /* 0x0000002539257207 */ /* 0x000fc40004000000 */
[C---:B------:R-:W-:Y:S02]  /*38a0*/  SEL R38, R57.reuse, R38, !P0 ;  /* 0x0000002639267207 */ /* 0x040fe40004000000 */
[C---:B------:R-:W-:Y:S02]  /*38b0*/  SEL R40, R57.reuse, R40, !P0 ;  /* 0x0000002839287207 */ /* 0x040fe40004000000 */
[C---:B------:R-:W-:Y:S02]  /*38c0*/  SEL R41, R57.reuse, R41, !P0 ;  /* 0x0000002939297207 */ /* 0x040fe40004000000 */
[C---:B------:R-:W-:Y:S02]  /*38d0*/  SEL R42, R57.reuse, R42, !P0 ;  /* 0x0000002a392a7207 */ /* 0x040fe40004000000 */
[C---:B------:R-:W-:Y:S02]  /*38e0*/  SEL R44, R57.reuse, R44, !P0 ;  /* 0x0000002c392c7207 */ /* 0x040fe40004000000 */
        /* <DEDUP_REMOVED lines=20> */
[----:B------:R-:W-:Y:S01]  /*3a30*/  SEL R39, R57, R62, !P0 ;  /* 0x0000003e39277207 */ /* 0x000fe20004000000 */
[----:B------:R-:W-:Y:S01]  /*3a40*/  IMAD R96, R31, UR5, RZ ;  /* 0x000000051f607c24 */ /* 0x000fe2000f8e02ff */
[----:B------:R-:W-:Y:S01]  /*3a50*/  SEL R43, R57, R64, !P0 ;  /* 0x00000040392b7207 */ /* 0x000fe20004000000 */
        /* <DEDUP_REMOVED lines=37> */
[----:B------:R-:W-:Y:S01]  /*3cb0*/  SEL R234, R57, R234, !P0 ;  /* 0x000000ea39ea7207 */ /* 0x000fe20004000000 */
[----:B------:R-:W-:Y:S01]  /*3cc0*/  IMAD R57, R138, 0x4, R59 ;  /* 0x000000048a397824 */ /* 0x000fe200078e023b */
[----:B------:R-:W-:Y:S01]  /*3cd0*/  ISETP.NE.U32.AND P0, PT, R4, RZ, PT ;  /* 0x000000ff0400720c */ /* 0x000fe20003f05070 */
[----:B------:R-:W-:Y:S01]  /*3ce0*/  IMAD.MOV.U32 R4, RZ, RZ, R9 ;  /* 0x000000ffff047224 */ /* 0x000fe200078e0009 */
[----:B------:R-:W-:Y:S01]  /*3cf0*/  ISETP.GE.AND P6, PT, R77, R10, PT ;  /* 0x0000000a4d00720c */ /* 0x000fe20003fc6270 */
[----:B-1----:R-:W-:Y:S01]  /*3d00*/  IMAD R61, R138, 0x4, R57 ;  /* 0x000000048a3d7824 */ /* 0x002fe200078e0239 */
[----:B------:R-:W-:Y:S01]  /*3d10*/  LOP3.LUT R60, R2, 0x40, RZ, 0xfc, !PT ;  /* 0x00000040023c7812 */ /* 0x000fe200078efcff */
[----:B------:R-:W-:Y:S01]  /*3d20*/  @!P3 IMAD.MOV R4, RZ, RZ, -R4 ;  /* 0x000000ffff04b224 */ /* 0x000fe200078e0a04 */
[----:B------:R-:W-:Y:S01]  /*3d30*/  @!P1 LOP3.LUT R4, RZ, R172, RZ, 0x33, !PT ;  /* 0x000000acff049212 */ /* 0x000fe200078e33ff */
[----:B------:R-:W-:Y:S01]  /*3d40*/  IMAD R63, R138, 0x4, R61 ;  /* 0x000000048a3f7824 */ /* 0x000fe200078e023d */
[----:B------:R-:W-:Y:S01]  /*3d50*/  SEL R8, R3, RZ, !P6 ;  /* 0x000000ff03087207 */ /* 0x000fe20007000000 */
[----:B------:R-:W-:Y:S01]  /*3d60*/  IMAD R7, R7, UR5, RZ ;  /* 0x0000000507077c24 */ /* 0x000fe2000f8e02ff */
[-C--:B------:R-:W-:Y:S01]  /*3d70*/  ISETP.GE.AND P5, PT, R60, R10.reuse, PT ;  /* 0x0000000a3c00720c */ /* 0x080fe20003fa6270 */
[----:B------:R-:W-:Y:S01]  /*3d80*/  IMAD R9, R138, 0x4, R63 ;  /* 0x000000048a097824 */ /* 0x000fe200078e023f */
[----:B------:R-:W-:Y:S01]  /*3d90*/  ISETP.NE.U32.AND P4, PT, R8, RZ, PT ;  /* 0x000000ff0800720c */ /* 0x000fe20003f85070 */
[----:B------:R-:W-:Y:S01]  /*3da0*/  IMAD R62, R4, R11, RZ ;  /* 0x0000000b043e7224 */ /* 0x000fe200078e02ff */
[----:B------:R-:W-:Y:S01]  /*3db0*/  SEL R8, R3, RZ, !P5 ;  /* 0x000000ff03087207 */ /* 0x000fe20006800000 */
[----:B------:R-:W-:Y:S01]  /*3dc0*/  IMAD R65, R138, 0x4, R9 ;  /* 0x000000048a417824 */ /* 0x000fe200078e0209 */
[----:B------:R-:W-:Y:S01]  /*3dd0*/  ISETP.GE.AND P2, PT, R137, R10, PT ;  /* 0x0000000a8900720c */ /* 0x000fe20003f46270 */
[----:B------:R-:W-:Y:S01]  /*3de0*/  IMAD.SHL.U32 R64, R62, 0x4, RZ ;  /* 0x000000043e407824 */ /* 0x000fe200078e00ff */
[----:B------:R-:W-:Y:S01]  /*3df0*/  ISETP.NE.U32.AND P1, PT, R8, RZ, PT ;  /* 0x000000ff0800720c */ /* 0x000fe20003f25070 */
[----:B------:R-:W-:Y:S01]  /*3e00*/  IMAD R67, R138, 0x4, R65 ;  /* 0x000000048a437824 */ /* 0x000fe200078e0241 */
[----:B------:R-:W-:Y:S01]  /*3e10*/  SEL R8, R3, RZ, !P2 ;  /* 0x000000ff03087207 */ /* 0x000fe20005000000 */
[----:B------:R-:W-:Y:S01]  /*3e20*/  STL [R1+0xc0], R62 ;  /* 0x0000c03e01007387 */ /* 0x000fe20000100800 */
[----:B------:R-:W-:Y:S01]  /*3e30*/  IADD3 R218, P2, R64, UR8, RZ ;  /* 0x0000000840da7c10 */ /* 0x000fe2000ff5e0ff */
[----:B------:R-:W-:Y:S01]  /*3e40*/  IMAD R11, R138, 0x4, R67 ;  /* 0x000000048a0b7824 */ /* 0x000fe200078e0243 */
[----:B------:R-:W-:Y:S01]  /*3e50*/  LOP3.LUT R58, R2, 0x4, RZ, 0xfc, !PT ;  /* 0x00000004023a7812 */ /* 0x000fe200078efcff */
[----:B------:R-:W-:Y:S01]  /*3e60*/  STL [R1+0xc4], R64 ;  /* 0x0000c44001007387 */ /* 0x000fe20000100800 */
[----:B------:R-:W-:Y:S01]  /*3e70*/  LEA.HI.X.SX32 R4, R62, UR9, 0x2, P2 ;  /* 0x000000093e047c11 */ /* 0x000fe200090f16ff */
[C---:B------:R-:W-:Y:S01]  /*3e80*/  IMAD R69, R138.reuse, 0x4, R11 ;  /* 0x000000048a457824 */ /* 0x040fe200078e020b */
[-C--:B------:R-:W-:Y:S01]  /*3e90*/  LEA R206, P2, R59, R218.reuse, 0x2 ;  /* 0x000000da3bce7211 */ /* 0x080fe200078410ff */
[----:B------:R-:W-:Y:S01]  /*3ea0*/  STL [R1+0xd4], R181 ;  /* 0x0000d4b501007387 */ /* 0x000fe20000100800 */
[----:B------:R-:W-:Y:S01]  /*3eb0*/  LEA R168, P5, R57, R218, 0x2 ;  /* 0x000000da39a87211 */ /* 0x000fe200078a10ff */
[C---:B------:R-:W-:Y:S01]  /*3ec0*/  IMAD R71, R138.reuse, 0x4, R69 ;  /* 0x000000048a477824 */ /* 0x040fe200078e0245 */
[----:B------:R-:W-:Y:S01]  /*3ed0*/  LEA.HI.X.SX32 R207, R59, R4, 0x2, P2 ;  /* 0x000000043bcf7211 */ /* 0x000fe200010f16ff */
        /* <DEDUP_REMOVED lines=18> */
[----:B------:R-:W-:Y:S01]  /*4000*/  IMAD R9, R138, 0x4, R59 ;  /* 0x000000048a097824 */ /* 0x000fe200078e023b */
[----:B------:R-:W-:Y:S01]  /*4010*/  LEA.HI.X.SX32 R213, R65, R4, 0x2, P5 ;  /* 0x0000000441d57211 */ /* 0x000fe200028f16ff */
[----:B------:R-:W-:Y:S01]  /*4020*/  STL [R1+0xec], R187 ;  /* 0x0000ecbb01007387 */ /* 0x000fe20000100800 */
[----:B------:R-:W-:Y:S01]  /*4030*/  LEA R216, P5, R11, R218, 0x2 ;  /* 0x000000da0bd87211 */ /* 0x000fe200078a10ff */
[----:B------:R-:W-:Y:S01]  /*4040*/  IMAD R251, R251, UR5, RZ ;  /* 0x00000005fbfb7c24 */ /* 0x000fe2000f8e02ff */
[----:B------:R-:W-:Y:S01]  /*4050*/  LEA.HI.X.SX32 R167, R67, R4, 0x2, P2 ;  /* 0x0000000443a77211 */ /* 0x000fe200010f16ff */
[----:B------:R-:W-:Y:S01]  /*4060*/  STL [R1+0xf0], R196 ;  /* 0x0000f0c401007387 */ /* 0x000fe20000100800 */
[----:B------:R-:W-:Y:S01]  /*4070*/  LEA R204, P2, R69, R218, 0x2 ;  /* 0x000000da45cc7211 */ /* 0x000fe200078410ff */
[----:B------:R-:W-:Y:S01]  /*4080*/  IMAD R67, R36, UR5, RZ ;  /* 0x0000000524437c24 */ /* 0x000fe2000f8e02ff */
[----:B------:R-:W-:Y:S01]  /*4090*/  LEA.HI.X.SX32 R217, R11, R4, 0x2, P5 ;  /* 0x000000040bd97211 */ /* 0x000fe200028f16ff */
[C---:B------:R-:W-:Y:S01]  /*40a0*/  IMAD R11, R138.reuse, 0x4, R9 ;  /* 0x000000048a0b7824 */ /* 0x040fe200078e0209 */
[----:B------:R-:W-:Y:S01]  /*40b0*/  LEA R164, P5, R71, R218, 0x2 ;  /* 0x000000da47a47211 */ /* 0x000fe200078a10ff */
[----:B------:R-:W-:Y:S01]  /*40c0*/  STL [R1+0xf4], R186 ;  /* 0x0000f4ba01007387 */ /* 0x000fe20000100800 */
[----:B------:R-:W-:Y:S01]  /*40d0*/  LEA.HI.X.SX32 R205, R69, R4, 0x2, P2 ;  /* 0x0000000445cd7211 */ /* 0x000fe200010f16ff */
[C---:B------:R-:W-:Y:S01]  /*40e0*/  IMAD R61, R138.reuse, 0x4, R11 ;  /* 0x000000048a3d7824 */ /* 0x040fe200078e020b */
[----:B------:R-:W-:Y:S01]  /*40f0*/  LEA R148, P2, R73, R218, 0x2 ;  /* 0x000000da49947211 */ /* 0x000fe200078410ff */
[----:B------:R1:W-:Y:S01]  /*4100*/  STL [R1+0xf8], R195 ;  /* 0x0000f8c301007387 */ /* 0x0003e20000100800 */
[----:B------:R-:W-:Y:S01]  /*4110*/  LEA.HI.X.SX32 R165, R71, R4, 0x2, P5 ;  /* 0x0000000447a57211 */ /* 0x000fe200028f16ff */
[----:B------:R-:W-:Y:S01]  /*4120*/  IMAD R63, R138, 0x4, R61 ;  /* 0x000000048a3f7824 */ /* 0x000fe200078e023d */
[----:B------:R-:W-:Y:S01]  /*4130*/  LEA R142, P5, R75, R218, 0x2 ;  /* 0x000000da4b8e7211 */ /* 0x000fe200078a10ff */
[----:B------:R2:W-:Y:S01]  /*4140*/  STL [R1+0xb8], R14 ;  /* 0x0000b80e01007387 */ /* 0x0005e20000100800 */
[----:B------:R-:W-:Y:S01]  /*4150*/  LEA.HI.X.SX32 R149, R73, R4, 0x2, P2 ;  /* 0x0000000449957211 */ /* 0x000fe200010f16ff */
[----:B------:R-:W-:Y:S01]  /*4160*/  IMAD R69, R34, UR5, RZ ;  /* 0x0000000522457c24 */ /* 0x000fe2000f8e02ff */
[----:B------:R-:W-:Y:S01]  /*4170*/  LEA R170, P2, R57, R218, 0x2 ;  /* 0x000000da39aa7211 */ /* 0x000fe200078410ff */
[----:B------:R3:W-:Y:S01]  /*4180*/  STL [R1+0xb4], R16 ;  /* 0x0000b41001007387 */ /* 0x0007e20000100800 */
[----:B------:R-:W-:Y:S01]  /*4190*/  LEA.HI.X.SX32 R143, R75, R4, 0x2, P5 ;  /* 0x000000044b8f7211 */ /* 0x000fe200028f16ff */
[----:B------:R-:W-:Y:S01]  /*41a0*/  IMAD R75, R30, UR5, RZ ;  /* 0x000000051e4b7c24 */ /* 0x000fe2000f8e02ff */
        /* <DEDUP_REMOVED lines=9> */
[----:B------:R-:W-:Y:S01]  /*4240*/  IMAD R73, R32, UR5, RZ ;  /* 0x0000000520497c24 */ /* 0x000fe2000f8e02ff */
        /* <DEDUP_REMOVED lines=17> */
[----:B------:R-:W-:Y:S01]  /*4360*/  IMAD R57, R138, 0x4, R57 ;  /* 0x000000048a397824 */ /* 0x000fe200078e0239 */
[----:B------:R-:W-:Y:S01]  /*4370*/  LEA R150, P2, R179, R218, 0x2 ;  /* 0x000000dab3967211 */ /* 0x000fe200078410ff */
[----:B------:R-:W-:Y:S01]  /*4380*/  STL [R1+0x98], R83 ;  /* 0x0000985301007387 */ /* 0x000fe20000100800 */
[----:B------:R-:W-:Y:S01]  /*4390*/  LEA.HI.X.SX32 R227, R181, R4, 0x2, P5 ;  /* 0x00000004b5e37211 */ /* 0x000fe200028f16ff */
[----:B------:R-:W-:Y:S01]  /*43a0*/  IMAD R248, R248, UR5, RZ ;  /* 0x00000005f8f87c24 */ /* 0x000fe2000f8e02ff */
[C---:B------:R-:W-:Y:S01]  /*43b0*/  LEA R162, P5, R178.reuse, R218, 0x2 ;  /* 0x000000dab2a27211 */ /* 0x040fe200078a10ff */
[----:B------:R-:W-:Y:S01]  /*43c0*/  STL [R1+0x94], R81 ;  /* 0x0000945101007387 */ /* 0x000fe20000100800 */
[----:B------:R-:W-:Y:S01]  /*43d0*/  LEA.HI.X.SX32 R151, R179, R4, 0x2, P2 ;  /* 0x00000004b3977211 */ /* 0x000fe200010f16ff */
[----:B------:R-:W-:Y:S01]  /*43e0*/  IMAD R245, R245, UR5, RZ ;  /* 0x00000005f5f57c24 */ /* 0x000fe2000f8e02ff */
[C---:B------:R-:W-:Y:S01]  /*43f0*/  LEA R222, P2, R177.reuse, R218, 0x2 ;  /* 0x000000dab1de7211 */ /* 0x040fe200078410ff */
[----:B------:R-:W-:Y:S01]  /*4400*/  @!PT LDS RZ, [RZ] ;  /* 0x00000000fffff984 */ /* 0x000fe20000000800 */
[----:B------:R-:W-:Y:S01]  /*4410*/  @!PT LDS RZ, [RZ] ;  /* 0x00000000fffff984 */ /* 0x000fe20000000800 */
[----:B------:R-:W-:Y:S01]  /*4420*/  @!PT LDS RZ, [RZ] ;  /* 0x00000000fffff984 */ /* 0x000fe20000000800 */
[----:B------:R4:W-:Y:S01]  /*4430*/  LDGSTS.E [R244+0x30000], desc[UR16][R226.64], P0 ;  /* 0x30000000e2f47fae */ /* 0x0009e20008121850 */
[----:B------:R-:W-:Y:S01]  /*4440*/  LEA.HI.X.SX32 R163, R178, R4, 0x2, P5 ;  /* 0x00000004b2a37211 */ /* 0x000fe200028f16ff */
[----:B------:R-:W-:Y:S01]  /*4450*/  IMAD R246, R246, UR5, RZ ;  /* 0x00000005f6f67c24 */ /* 0x000fe2000f8e02ff */
[----:B------:R-:W-:Y:S01]  /*4460*/  LEA R210, P5, R180, R218, 0x2 ;  /* 0x000000dab4d27211 */ /* 0x000fe200078a10ff */
[----:B------:R-:W-:Y:S01]  /*4470*/  STL [R1+0x90], R79 ;  /* 0x0000904f01007387 */ /* 0x000fe20000100800 */
[----:B------:R-:W-:Y:S01]  /*4480*/  LEA.HI.X.SX32 R223, R177, R4, 0x2, P2 ;  /* 0x00000004b1df7211 */ /* 0x000fe200010f16ff */
[----:B------:R-:W-:Y:S01]  /*4490*/  IMAD R242, R242, UR5, RZ ;  /* 0x00000005f2f27c24 */ /* 0x000fe2000f8e02ff */
[----:B------:R-:W-:Y:S01]  /*44a0*/  IADD3 R198, P2, R188, R218, RZ ;  /* 0x000000dabcc67210 */ /* 0x000fe20007f5e0ff */
[----:B------:R-:W-:Y:S01]  /*44b0*/  IMAD R243, R243, UR5, RZ ;  /* 0x00000005f3f37c24 */ /* 0x000fe2000f8e02ff */
        /* <DEDUP_REMOVED lines=14> */
[----:B------:R-:W-:-:S02]  /*45a0*/  IADD3 R220, P2, R184, R218, RZ ;  /* 0x000000dab8dc7210 */ /* 0x000fc40007f5e0ff */
[----:B------:R-:W-:Y:S02]  /*45b0*/  LEA.HI.X.SX32 R159, R193, R4, 0x2, P5 ;  /* 0x00000004c19f7211 */ /* 0x000fe400028f16ff */
[----:B------:R-:W-:Y:S02]  /*45c0*/  IADD3 R224, P5, R183, R218, RZ ;  /* 0x000000dab7e07210 */ /* 0x000fe40007fbe0ff */
[----:B------:R-:W-:Y:S01]  /*45d0*/  ISETP.NE.U32.AND P6, PT, R8, RZ, PT ;  /* 0x000000ff0800720c */ /* 0x000fe20003fc5070 */
[----:B------:R4:W-:Y:S01]  /*45e0*/  LDGSTS.E [R244+0x32000], desc[UR16][R158.64], P4 ;  /* 0x320000009ef47fae */ /* 0x0009e2000a121850 */
[----:B------:R-:W-:Y:S02]  /*45f0*/  LEA.HI.X.SX32 R221, R192, R4, 0x2, P2 ;  /* 0x00000004c0dd7211 */ /* 0x000fe400010f16ff */
[----:B------:R-:W-:Y:S01]  /*4600*/  LEA R8, P2, R57, R218, 0x2 ;  /* 0x000000da39087211 */ /* 0x000fe200078410ff */
[----:B------:R4:W-:Y:S01]  /*4610*/  LDGSTS.E [R244+0x34000], desc[UR16][R208.64], P1 ;  /* 0x34000000d0f47fae */ /* 0x0009e20008921850 */
[----:B------:R-:W-:-:S02]  /*4620*/  ISETP.GE.AND P3, PT, R58, R10, PT ;  /* 0x0000000a3a00720c */ /* 0x000fc40003f66270 */
[----:B------:R-:W-:Y:S02]  /*4630*/  LEA.HI.X.SX32 R225, R191, R4, 0x2, P5 ;  /* 0x00000004bfe17211 */ /* 0x000fe400028f16ff */
[----:B------:R-:W-:Y:S02]  /*4640*/  IADD3 R218, P5, R182, R218, RZ ;  /* 0x000000dab6da7210 */ /* 0x000fe40007fbe0ff */
[----:B------:R-:W-:Y:S01]  /*4650*/  LEA.HI.X.SX32 R9, R57, R4, 0x2, P2 ;  /* 0x0000000439097211 */ /* 0x000fe200010f16ff */
[----:B------:R-:W-:Y:S01]  /*4660*/  LDGSTS.E [R244+0x36000], desc[UR16][R170.64], P6 ;  /* 0x36000000aaf47fae */ /* 0x000fe2000b121850 */
[----:B------:R-:W-:Y:S02]  /*4670*/  SEL R58, R3, RZ, !P3 ;  /* 0x000000ff033a7207 */ /* 0x000fe40005800000 */
[----:B------:R-:W-:Y:S02]  /*4680*/  ISETP.GE.AND P2, PT, R189, R10, PT ;  /* 0x0000000abd00720c */ /* 0x000fe40003f46270 */
[----:B-1----:R-:W-:-:S02]  /*4690*/  LOP3.LUT R195, R2, 0x64, RZ, 0xfc, !PT ;  /* 0x0000006402c37812 */ /* 0x002fc400078efcff */
[----:B------:R-:W-:Y:S02]  /*46a0*/  LEA.HI.X.SX32 R219, R190, R4, 0x2, P5 ;  /* 0x00000004bedb7211 */ /* 0x000fe400028f16ff */
[-C--:B------:R-:W-:Y:S02]  /*46b0*/  ISETP.GE.AND P5, PT, R176, R10.reuse, PT ;  /* 0x0000000ab000720c */ /* 0x080fe40003fa6270 */
[----:B------:R-:W-:Y:S02]  /*46c0*/  LOP3.LUT R186, R2, 0x8, RZ, 0xfc, !PT ;  /* 0x0000000802ba7812 */ /* 0x000fe400078efcff */
[----:B------:R-:W-:Y:S02]  /*46d0*/  ISETP.NE.U32.AND P3, PT, R58, RZ, PT ;  /* 0x000000ff3a00720c */ /* 0x000fe40003f65070 */
[----:B------:R-:W-:Y:S02]  /*46e0*/  SEL R4, R3, RZ, !P2 ;  /* 0x000000ff03047207 */ /* 0x000fe40005000000 */
[----:B------:R-:W-:-:S02]  /*46f0*/  ISETP.GE.AND P2, PT, R195, R10, PT ;  /* 0x0000000ac300720c */ /* 0x000fc40003f46270 */
[C---:B------:R-:W-:Y:S02]  /*4700*/  SEL R11, R3.reuse, RZ, !P5 ;  /* 0x000000ff030b7207 */ /* 0x040fe40006800000 */
[----:B------:R-:W-:Y:S02]  /*4710*/  LOP3.LUT R196, R2, 0x28, RZ, 0xfc, !PT ;  /* 0x0000002802c47812 */ /* 0x000fe400078efcff */
[----:B------:R-:W-:Y:S02]  /*4720*/  ISETP.GE.AND P5, PT, R186, R10, PT ;  /* 0x0000000aba00720c */ /* 0x000fe40003fa6270 */
[----:B------:R-:W-:Y:S02]  /*4730*/  LOP3.LUT R64, R0, 0x10, RZ, 0x3c, !PT ;  /* 0x0000001000407812 */ /* 0x000fe400078e3cff */
[----:B------:R-:W-:Y:S02]  /*4740*/  ISETP.NE.U32.AND P0, PT, R4, RZ, PT ;  /* 0x000000ff0400720c */ /* 0x000fe40003f05070 */
[----:B------:R-:W-:Y:S01]  /*4750*/  LOP3.LUT R187, R2, 0x48, RZ, 0xfc, !PT ;  /* 0x0000004802bb7812 */ /* 0x000fe200078efcff */
[----:B------:R-:W-:Y:S01]  /*4760*/  VIADD R236, R64, UR7 ;  /* 0x0000000740ec7c36 */ /* 0x000fe20008000000 */
[----:B------:R-:W-:-:S02]  /*4770*/  SEL R4, R3, RZ, !P2 ;  /* 0x000000ff03047207 */ /* 0x000fc40005000000 */
[----:B------:R-:W-:Y:S02]  /*4780*/  ISETP.NE.U32.AND P2, PT, R11, RZ, PT ;  /* 0x000000ff0b00720c */ /* 0x000fe40003f45070 */
[-C--:B------:R-:W-:Y:S01]  /*4790*/  ISETP.GE.AND P1, PT, R196, R10.reuse, PT ;  /* 0x0000000ac400720c */ /* 0x080fe20003f26270 */
[----:B------:R-:W-:Y:S01]  /*47a0*/  LDGSTS.E [R236+0x30000], desc[UR16][R150.64], P3 ;  /* 0x3000000096ec7fae */ /* 0x000fe20009921850 */
[----:B------:R-:W-:Y:S02]  /*47b0*/  SEL R11, R3, RZ, !P5 ;  /* 0x000000ff030b7207 */ /* 0x000fe40006800000 */
[----:B------:R-:W-:Y:S01]  /*47c0*/  LOP3.LUT R62, R2, 0x68, RZ, 0xfc, !PT ;  /* 0x00000068023e7812 */ /* 0x000fe200078efcff */
[----:B------:R-:W-:Y:S01]  /*47d0*/  LDGSTS.E [R236+0x32000], desc[UR16][R220.64], P0 ;  /* 0x32000000dcec7fae */ /* 0x000fe20008121850 */
[----:B------:R-:W-:Y:S02]  /*47e0*/  ISETP.GE.AND P6, PT, R187, R10, PT ;  /* 0x0000000abb00720c */ /* 0x000fe40003fc6270 */
[----:B------:R-:W-:-:S02]  /*47f0*/  ISETP.NE.U32.AND P5, PT, R4, RZ, PT ;  /* 0x000000ff0400720c */ /* 0x000fc40003fa5070 */
[----:B------:R-:W-:Y:S01]  /*4800*/  LOP3.LUT R58, R2, 0xc, RZ, 0xfc, !PT ;  /* 0x0000000c023a7812 */ /* 0x000fe200078efcff */
[----:B------:R-:W-:Y:S01]  /*4810*/  LDGSTS.E [R236+0x34000], desc[UR16][R212.64], P2 ;  /* 0x34000000d4ec7fae */ /* 0x000fe20009121850 */
[----:B------:R-:W-:Y:S02]  /*4820*/  SEL R4, R3, RZ, !P1 ;  /* 0x000000ff03047207 */ /* 0x000fe40004800000 */
[----:B------:R-:W-:Y:S02]  /*4830*/  ISETP.NE.U32.AND P4, PT, R11, RZ, PT ;  /* 0x000000ff0b00720c */ /* 0x000fe40003f85070 */
[-C--:B------:R-:W-:Y:S02]  /*4840*/  ISETP.GE.AND P1, PT, R62, R10.reuse, PT ;  /* 0x0000000a3e00720c */ /* 0x080fe40003f26270 */
[----:B------:R-:W-:Y:S02]  /*4850*/  SEL R11, R3, RZ, !P6 ;  /* 0x000000ff030b7207 */ /* 0x000fe40007000000 */
[----:B------:R-:W-:Y:S01]  /*4860*/  ISETP.GE.AND P6, PT, R58, R10, PT ;  /* 0x0000000a3a00720c */ /* 0x000fe20003fc6270 */
[----:B------:R-:W-:Y:S01]  /*4870*/  LDGSTS.E [R236+0x36000], desc[UR16][R200.64], P5 ;  /* 0x36000000c8ec7fae */ /* 0x000fe2000a921850 */
[----:B------:R-:W-:-:S02]  /*4880*/  ISETP.NE.U32.AND P3, PT, R4, RZ, PT ;  /* 0x000000ff0400720c */ /* 0x000fc40003f65070 */
[----:B------:R-:W-:Y:S02]  /*4890*/  SEL R4, R3, RZ, !P1 ;  /* 0x000000ff03047207 */ /* 0x000fe40004800000 */
[----:B------:R-:W-:Y:S02]  /*48a0*/  LOP3.LUT R59, R0, 0x20, RZ, 0x3c, !PT ;  /* 0x00000020003b7812 */ /* 0x000fe400078e3cff */
[----:B------:R-:W-:Y:S02]  /*48b0*/  ISETP.NE.U32.AND P1, PT, R11, RZ, PT ;  /* 0x000000ff0b00720c */ /* 0x000fe40003f25070 */
[----:B------:R-:W-:Y:S01]  /*48c0*/  LOP3.LUT R188, R2, 0x2c, RZ, 0xfc, !PT ;  /* 0x0000002c02bc7812 */ /* 0x000fe200078efcff */
[----:B------:R-:W-:Y:S01]  /*48d0*/  VIADD R228, R59, UR7 ;  /* 0x000000073be47c36 */ /* 0x000fe20008000000 */
[----:B------:R-:W-:Y:S02]  /*48e0*/  SEL R11, R3, RZ, !P6 ;  /* 0x000000ff030b7207 */ /* 0x000fe40007000000 */
[----:B------:R-:W-:-:S02]  /*48f0*/  ISETP.NE.U32.AND P6, PT, R4, RZ, PT ;  /* 0x000000ff0400720c */ /* 0x000fc40003fc5070 */
[----:B------:R-:W-:Y:S01]  /*4900*/  LOP3.LUT R177, R2, 0x4c, RZ, 0xfc, !PT ;  /* 0x0000004c02b17812 */ /* 0x000fe200078efcff */
[----:B------:R-:W-:Y:S01]  /*4910*/  LDGSTS.E [R228+0x30000], desc[UR16][R162.64], P4 ;  /* 0x30000000a2e47fae */ /* 0x000fe2000a121850 */
[-C--:B------:R-:W-:Y:S02]  /*4920*/  ISETP.GE.AND P2, PT, R188, R10.reuse, PT ;  /* 0x0000000abc00720c */ /* 0x080fe40003f46270 */
[C---:B------:R-:W-:Y:S01]  /*4930*/  LOP3.LUT R58, R2.reuse, 0x6c, RZ, 0xfc, !PT ;  /* 0x0000006c023a7812 */ /* 0x040fe200078efcff */
[----:B------:R-:W-:Y:S01]  /*4940*/  LDGSTS.E [R228+0x32000], desc[UR16][R224.64], P3 ;  /* 0x32000000e0e47fae */ /* 0x000fe20009921850 */
[----:B------:R-:W-:Y:S02]  /*4950*/  LOP3.LUT R57, R2, 0x10, RZ, 0xfc, !PT ;  /* 0x0000001002397812 */ /* 0x000fe400078efcff */
[----:B------:R-:W-:Y:S01]  /*4960*/  ISETP.GE.AND P5, PT, R177, R10, PT ;  /* 0x0000000ab100720c */ /* 0x000fe20003fa6270 */
[----:B------:R-:W-:Y:S01]  /*4970*/  LDGSTS.E [R228+0x34000], desc[UR16][R166.64], P1 ;  /* 0x34000000a6e47fae */ /* 0x000fe20008921850 */
[----:B------:R-:W-:-:S02]  /*4980*/  ISETP.NE.U32.AND P0, PT, R11, RZ, PT ;  /* 0x000000ff0b00720c */ /* 0x000fc40003f05070 */
[----:B------:R-:W-:Y:S01]  /*4990*/  SEL R4, R3, RZ, !P2 ;  /* 0x000000ff03047207 */ /* 0x000fe20005000000 */
[----:B------:R-:W-:Y:S01]  /*49a0*/  LDGSTS.E [R228+0x36000], desc[UR16][R154.64], P6 ;  /* 0x360000009ae47fae */ /* 0x000fe2000b121850 */
[-C--:B------:R-:W-:Y:S02]  /*49b0*/  ISETP.GE.AND P2, PT, R58, R10.reuse, PT ;  /* 0x0000000a3a00720c */ /* 0x080fe40003f46270 */
[----:B------:R-:W-:Y:S02]  /*49c0*/  ISETP.GE.AND P4, PT, R57, R10, PT ;  /* 0x0000000a3900720c */ /* 0x000fe40003f86270 */
[----:B------:R-:W-:Y:S02]  /*49d0*/  LOP3.LUT R179, R2, 0x30, RZ, 0xfc, !PT ;  /* 0x0000003002b37812 */ /* 0x000fe400078efcff */
[----:B------:R-:W-:Y:S02]  /*49e0*/  SEL R11, R3, RZ, !P5 ;  /* 0x000000ff030b7207 */ /* 0x000fe40006800000 */
[----:B------:R-:W-:-:S02]  /*49f0*/  LOP3.LUT R57, R0, 0x30, RZ, 0x3c, !PT ;  /* 0x0000003000397812 */ /* 0x000fc400078e3cff */
[----:B------:R-:W-:Y:S02]  /*4a00*/  ISETP.NE.U32.AND P5, PT, R4, RZ, PT ;  /* 0x000000ff0400720c */ /* 0x000fe40003fa5070 */
[----:B------:R-:W-:Y:S01]  /*4a10*/  SEL R4, R3, RZ, !P2 ;  /* 0x000000ff03047207 */ /* 0x000fe20005000000 */
[----:B------:R-:W-:Y:S01]  /*4a20*/  VIADD R229, R57, UR7 ;  /* 0x0000000739e57c36 */ /* 0x000fe20008000000 */
[C---:B------:R-:W-:Y:S02]  /*4a30*/  LOP3.LUT R181, R2.reuse, 0x50, RZ, 0xfc, !PT ;  /* 0x0000005002b57812 */ /* 0x040fe400078efcff */
[----:B------:R-:W-:Y:S02]  /*4a40*/  ISETP.GE.AND P1, PT, R179, R10, PT ;  /* 0x0000000ab300720c */ /* 0x000fe40003f26270 */
[----:B------:R-:W-:Y:S01]  /*4a50*/  ISETP.NE.U32.AND P2, PT, R11, RZ, PT ;  /* 0x000000ff0b00720c */ /* 0x000fe20003f45070 */
[----:B------:R-:W-:Y:S01]  /*4a60*/  LDGSTS.E [R229+0x30000], desc[UR16][R222.64], P0 ;  /* 0x30000000dee57fae */ /* 0x000fe20008121850 */
[----:B------:R-:W-:-:S02]  /*4a70*/  LOP3.LUT R172, R2, 0x70, RZ, 0xfc, !PT ;  /* 0x0000007002ac7812 */ /* 0x000fc400078efcff */
[----:B------:R-:W-:Y:S01]  /*4a80*/  SEL R11, R3, RZ, !P4 ;  /* 0x000000ff030b7207 */ /* 0x000fe20006000000 */
[----:B------:R-:W-:Y:S01]  /*4a90*/  LDGSTS.E [R229+0x32000], desc[UR16][R218.64], P5 ;  /* 0x32000000dae57fae */ /* 0x000fe2000a921850 */
[----:B------:R-:W-:Y:S02]  /*4aa0*/  ISETP.NE.U32.AND P4, PT, R4, RZ, PT ;  /* 0x000000ff0400720c */ /* 0x000fe40003f85070 */
[-C--:B------:R-:W-:Y:S02]  /*4ab0*/  ISETP.GE.AND P6, PT, R181, R10.reuse, PT ;  /* 0x0000000ab500720c */ /* 0x080fe40003fc6270 */
[----:B------:R-:W-:Y:S02]  /*4ac0*/  LOP3.LUT R173, R2, 0x14, RZ, 0xfc, !PT ;  /* 0x0000001402ad7812 */ /* 0x000fe400078efcff */
[----:B------:R-:W-:Y:S01]  /*4ad0*/  SEL R4, R3, RZ, !P1 ;  /* 0x000000ff03047207 */ /* 0x000fe20004800000 */
[----:B------:R-:W-:Y:S01]  /*4ae0*/  LDGSTS.E [R229+0x34000], desc[UR16][R216.64], P2 ;  /* 0x34000000d8e57fae */ /* 0x000fe20009121850 */
[----:B------:R-:W-:-:S02]  /*4af0*/  ISETP.GE.AND P1, PT, R172, R10, PT ;  /* 0x0000000aac00720c */ /* 0x000fc40003f26270 */
[----:B------:R-:W-:Y:S02]  /*4b00*/  ISETP.NE.U32.AND P3, PT, R11, RZ, PT ;  /* 0x000000ff0b00720c */ /* 0x000fe40003f65070 */
[----:B------:R-:W-:Y:S01]  /*4b10*/  SEL R11, R3, RZ, !P6 ;  /* 0x000000ff030b7207 */ /* 0x000fe20007000000 */
[----:B------:R-:W-:Y:S01]  /*4b20*/  LDGSTS.E [R229+0x36000], desc[UR16][R214.64], P4 ;  /* 0x36000000d6e57fae */ /* 0x000fe2000a121850 */
[----:B------:R-:W-:Y:S02]  /*4b30*/  ISETP.GE.AND P6, PT, R173, R10, PT ;  /* 0x0000000aad00720c */ /* 0x000fe40003fc6270 */
[----:B------:R-:W-:Y:S02]  /*4b40*/  ISETP.NE.U32.AND P0, PT, R4, RZ, PT ;  /* 0x000000ff0400720c */ /* 0x000fe40003f05070 */
[----:B------:R-:W-:Y:S02]  /*4b50*/  SEL R4, R3, RZ, !P1 ;  /* 0x000000ff03047207 */ /* 0x000fe40004800000 */
[----:B------:R-:W-:-:S02]  /*4b60*/  ISETP.NE.U32.AND P1, PT, R11, RZ, PT ;  /* 0x000000ff0b00720c */ /* 0x000fc40003f25070 */
[----:B------:R-:W-:Y:S02]  /*4b70*/  SEL R11, R3, RZ, !P6 ;  /* 0x000000ff030b7207 */ /* 0x000fe40007000000 */
[----:B------:R-:W-:Y:S02]  /*4b80*/  ISETP.NE.U32.AND P6, PT, R4, RZ, PT ;  /* 0x000000ff0400720c */ /* 0x000fe40003fc5070 */
[----:B------:R-:W-:Y:S02]  /*4b90*/  LOP3.LUT R61, R2, 0x34, RZ, 0xfc, !PT ;  /* 0x00000034023d7812 */ /* 0x000fe400078efcff */
[----:B------:R-:W-:Y:S02]  /*4ba0*/  LOP3.LUT R4, R0, 0x40, RZ, 0x3c, !PT ;  /* 0x0000004000047812 */ /* 0x000fe400078e3cff */
[----:B------:R-:W-:Y:S02]  /*4bb0*/  LOP3.LUT R59, R2, 0x54, RZ, 0xfc, !PT ;  /* 0x00000054023b7812 */ /* 0x000fe400078efcff */
[----:B------:R-:W-:Y:S01]  /*4bc0*/  ISETP.GE.AND P2, PT, R61, R10, PT ;  /* 0x0000000a3d00720c */ /* 0x000fe20003f46270 */
[----:B------:R-:W-:Y:S01]  /*4bd0*/  VIADD R230, R4, UR7 ;  /* 0x0000000704e67c36 */ /* 0x000fe20008000000 */
[----:B------:R-:W-:-:S02]  /*4be0*/  LOP3.LUT R58, R2, 0x74, RZ, 0xfc, !PT ;  /* 0x00000074023a7812 */ /* 0x000fc400078efcff */
[-C--:B------:R-:W-:Y:S02]  /*4bf0*/  ISETP.GE.AND P4, PT, R59, R10.reuse, PT ;  /* 0x0000000a3b00720c */ /* 0x080fe40003f86270 */
[----:B------:R-:W-:Y:S01]  /*4c00*/  LOP3.LUT R57, R2, 0x18, RZ, 0xfc, !PT ;  /* 0x0000001802397812 */ /* 0x000fe200078efcff */
[----:B------:R-:W-:Y:S01]  /*4c10*/  LDGSTS.E [R230+0x30000], desc[UR16][R210.64], P3 ;  /* 0x30000000d2e67fae */ /* 0x000fe20009921850 */
[----:B------:R-:W-:Y:S02]  /*4c20*/  SEL R4, R3, RZ, !P2 ;  /* 0x000000ff03047207 */ /* 0x000fe40005000000 */
[-C--:B------:R-:W-:Y:S01]  /*4c30*/  ISETP.GE.AND P2, PT, R58, R10.reuse, PT ;  /* 0x0000000a3a00720c */ /* 0x080fe20003f46270 */
[----:B------:R-:W-:Y:S01]  /*4c40*/  LDGSTS.E [R230+0x32000], desc[UR16][R206.64], P0 ;  /* 0x32000000cee67fae */ /* 0x000fe20008121850 */
[----:B------:R-:W-:Y:S02]  /*4c50*/  ISETP.NE.U32.AND P5, PT, R11, RZ, PT ;  /* 0x000000ff0b00720c */ /* 0x000fe40003fa5070 */
[----:B------:R-:W-:Y:S01]  /*4c60*/  SEL R11, R3, RZ, !P4 ;  /* 0x000000ff030b7207 */ /* 0x000fe20006000000 */
[----:B------:R-:W-:Y:S01]  /*4c70*/  LDGSTS.E [R230+0x34000], desc[UR16][R204.64], P1 ;  /* 0x34000000cce67fae */ /* 0x000fe20008921850 */
[----:B------:R-:W-:-:S02]  /*4c80*/  ISETP.GE.AND P3, PT, R57, R10, PT ;  /* 0x0000000a3900720c */ /* 0x000fc40003f66270 */
[----:B------:R-:W-:Y:S01]  /*4c90*/  ISETP.NE.U32.AND P4, PT, R4, RZ, PT ;  /* 0x000000ff0400720c */ /* 0x000fe20003f85070 */
[----:B------:R-:W-:Y:S01]  /*4ca0*/  LDGSTS.E [R230+0x36000], desc[UR16][R202.64], P6 ;  /* 0x36000000cae67fae */ /* 0x000fe2000b121850 */
[----:B------:R-:W-:Y:S02]  /*4cb0*/  SEL R4, R3, RZ, !P2 ;  /* 0x000000ff03047207 */ /* 0x000fe40005000000 */
[----:B------:R-:W-:Y:S02]  /*4cc0*/  LOP3.LUT R64, R2, 0x38, RZ, 0xfc, !PT ;  /* 0x0000003802407812 */ /* 0x000fe400078efcff */
[----:B------:R-:W-:Y:S02]  /*4cd0*/  ISETP.NE.U32.AND P2, PT, R11, RZ, PT ;  /* 0x000000ff0b00720c */ /* 0x000fe40003f45070 */
[----:B------:R-:W-:Y:S02]  /*4ce0*/  LOP3.LUT R65, R0, 0x50, RZ, 0x3c, !PT ;  /* 0x0000005000417812 */ /* 0x000fe400078e3cff */
[----:B------:R-:W-:-:S02]  /*4cf0*/  SEL R11, R3, RZ, !P3 ;  /* 0x000000ff030b7207 */ /* 0x000fc40005800000 */
[----:B------:R-:W-:Y:S01]  /*4d00*/  ISETP.NE.U32.AND P3, PT, R4, RZ, PT ;  /* 0x000000ff0400720c */ /* 0x000fe20003f65070 */
[----:B------:R-:W-:Y:S01]  /*4d10*/  VIADD R231, R65, UR7 ;  /* 0x0000000741e77c36 */ /* 0x000fe20008000000 */
[-C--:B------:R-:W-:Y:S01]  /*4d20*/  ISETP.GE.AND P6, PT, R64, R10.reuse, PT ;  /* 0x0000000a4000720c */ /* 0x080fe20003fc6270 */
[----:B------:R-:W-:Y:S01]  /*4d30*/  IMAD R65, R37, UR5, RZ ;  /* 0x0000000525417c24 */ /* 0x000fe2000f8e02ff */
[C---:B------:R-:W-:Y:S01]  /*4d40*/  LOP3.LUT R58, R2.reuse, 0x3c, RZ, 0xfc, !PT ;  /* 0x0000003c023a7812 */ /* 0x040fe200078efcff */
[----:B------:R-:W-:Y:S01]  /*4d50*/  IMAD R64, R47, UR5, RZ ;  /* 0x000000052f407c24 */ /* 0x000fe2000f8e02ff */
[----:B------:R-:W-:Y:S01]  /*4d60*/  ISETP.NE.U32.AND P0, PT, R11, RZ, PT ;  /* 0x000000ff0b00720c */ /* 0x000fe20003f05070 */
[----:B------:R-:W-:Y:S01]  /*4d70*/  LDGSTS.E [R231+0x30000], desc[UR16][R198.64], P5 ;  /* 0x30000000c6e77fae */ /* 0x000fe2000a921850 */
[----:B------:R-:W-:Y:S02]  /*4d80*/  SEL R4, R3, RZ, !P6 ;  /* 0x000000ff03047207 */ /* 0x000fe40007000000 */
[----:B------:R-:W-:Y:S01]  /*4d90*/  LOP3.LUT R63, R2, 0x58, RZ, 0xfc, !PT ;  /* 0x00000058023f7812 */ /* 0x000fe200078efcff */
[----:B------:R-:W-:Y:S01]  /*4da0*/  LDGSTS.E [R231+0x32000], desc[UR16][R168.64], P4 ;  /* 0x32000000a8e77fae */ /* 0x000fe2000a121850 */
[----:B------:R-:W-:-:S02]  /*4db0*/  ISETP.GE.AND P6, PT, R58, R10, PT ;  /* 0x0000000a3a00720c */ /* 0x000fc40003fc6270 */
[----:B------:R-:W-:Y:S01]  /*4dc0*/  LOP3.LUT R58, R0, 0x60, RZ, 0x3c, !PT ;  /* 0x00000060003a7812 */ /* 0x000fe200078e3cff */
[----:B------:R-:W-:Y:S01]  /*4dd0*/  LDGSTS.E [R231+0x34000], desc[UR16][R164.64], P2 ;  /* 0x34000000a4e77fae */ /* 0x000fe20009121850 */
[----:B------:R-:W-:Y:S02]  /*4de0*/  LOP3.LUT R62, R2, 0x78, RZ, 0xfc, !PT ;  /* 0x00000078023e7812 */ /* 0x000fe400078efcff */
[-C--:B------:R-:W-:Y:S01]  /*4df0*/  ISETP.GE.AND P5, PT, R63, R10.reuse, PT ;  /* 0x0000000a3f00720c */ /* 0x080fe20003fa6270 */
[----:B------:R-:W-:Y:S01]  /*4e00*/  VIADD R232, R58, UR7 ;  /* 0x000000073ae87c36 */ /* 0x000fe20008000000 */
[----:B------:R-:W-:Y:S01]  /*4e10*/  LOP3.LUT R178, R175, 0x7f, RZ, 0xc0, !PT ;  /* 0x0000007fafb27812 */ /* 0x000fe200078ec0ff */
[----:B------:R-:W-:Y:S01]  /*4e20*/  LDGSTS.E [R231+0x36000], desc[UR16][R160.64], P3 ;  /* 0x36000000a0e77fae */ /* 0x000fe20009921850 */
[----:B------:R-:W-:Y:S01]  /*4e30*/  LOP3.LUT R61, R2, 0x1c, RZ, 0xfc, !PT ;  /* 0x0000001c023d7812 */ /* 0x000fe200078efcff */
[----:B------:R-:W-:Y:S01]  /*4e40*/  IMAD R63, R38, UR5, RZ ;  /* 0x00000005263f7c24 */ /* 0x000fe2000f8e02ff */
[C---:B------:R-:W-:Y:S01]  /*4e50*/  LOP3.LUT R57, R2.reuse, 0x5c, RZ, 0xfc, !PT ;  /* 0x0000005c02397812 */ /* 0x040fe200078efcff */
[----:B------:R-:W-:Y:S01]  /*4e60*/  LDGSTS.E [R232+0x30000], desc[UR16][R156.64], P0 ;  /* 0x300000009ce87fae */ /* 0x000fe20008121850 */
[----:B------:R-:W-:Y:S01]  /*4e70*/  LOP3.LUT R59, R2, 0x7c, RZ, 0xfc, !PT ;  /* 0x0000007c023b7812 */ /* 0x000fe200078efcff */
[----:B------:R-:W-:Y:S01]  /*4e80*/  IMAD R233, R178, R139, RZ ;  /* 0x0000008bb2e97224 */ /* 0x000fe200078e02ff */
[-C--:B------:R-:W-:Y:S01]  /*4e90*/  ISETP.GE.AND P4, PT, R62, R10.reuse, PT ;  /* 0x0000000a3e00720c */ /* 0x080fe20003f86270 */
[----:B------:R-:W-:Y:S01]  /*4ea0*/  IMAD R62, R46, UR5, RZ ;  /* 0x000000052e3e7c24 */ /* 0x000fe2000f8e02ff */
[----:B------:R-:W-:Y:S01]  /*4eb0*/  SEL R11, R3, RZ, !P5 ;  /* 0x000000ff030b7207 */ /* 0x000fe20006800000 */
[----:B------:R-:W-:Y:S01]  /*4ec0*/  IMAD R58, R44, UR5, RZ ;  /* 0x000000052c3a7c24 */ /* 0x000fe2000f8e02ff */
[----:B------:R-:W-:-:S02]  /*4ed0*/  ISETP.GE.AND P1, PT, R178, R10, PT ;  /* 0x0000000ab200720c */ /* 0x000fc40003f26270 */
[-C--:B------:R-:W-:Y:S01]  /*4ee0*/  ISETP.GE.AND P2, PT, R61, R10.reuse, PT ;  /* 0x0000000a3d00720c */ /* 0x080fe20003f46270 */
[----:B------:R-:W-:Y:S01]  /*4ef0*/  IMAD R61, R40, UR5, RZ ;  /* 0x00000005283d7c24 */ /* 0x000fe2000f8e02ff */
[-C--:B------:R-:W-:Y:S02]  /*4f00*/  ISETP.GE.AND P5, PT, R57, R10.reuse, PT ;  /* 0x0000000a3900720c */ /* 0x080fe40003fa6270 */
[----:B------:R-:W-:Y:S01]  /*4f10*/  ISETP.GE.AND P3, PT, R59, R10, PT ;  /* 0x0000000a3b00720c */ /* 0x000fe20003f66270 */
[----:B------:R-:W-:Y:S01]  /*4f20*/  IMAD R59, R41, UR5, RZ ;  /* 0x00000005293b7c24 */ /* 0x000fe2000f8e02ff */
[----:B------:R-:W-:Y:S02]  /*4f30*/  SEL R10, R3, RZ, !P4 ;  /* 0x000000ff030a7207 */ /* 0x000fe40006000000 */
[----:B------:R-:W-:Y:S02]  /*4f40*/  ISETP.NE.U32.AND P4, PT, R4, RZ, PT ;  /* 0x000000ff0400720c */ /* 0x000fe40003f85070 */
[----:B------:R-:W-:-:S02]  /*4f50*/  ISETP.NE.U32.AND P0, PT, R11, RZ, PT ;  /* 0x000000ff0b00720c */ /* 0x000fc40003f05070 */
[C---:B------:R-:W-:Y:S02]  /*4f60*/  SEL R4, R3.reuse, RZ, !P2 ;  /* 0x000000ff03047207 */ /* 0x040fe40005000000 */
[----:B------:R-:W-:Y:S02]  /*4f70*/  ISETP.NE.U32.AND P2, PT, R10, RZ, PT ;  /* 0x000000ff0a00720c */ /* 0x000fe40003f45070 */
[C---:B------:R-:W-:Y:S02]  /*4f80*/  SEL R10, R3.reuse, RZ, !P6 ;  /* 0x000000ff030a7207 */ /* 0x040fe40007000000 */
[----:B------:R-:W-:Y:S02]  /*4f90*/  ISETP.NE.U32.AND P6, PT, R4, RZ, PT ;  /* 0x000000ff0400720c */ /* 0x000fe40003fc5070 */
[C---:B------:R-:W-:Y:S01]  /*4fa0*/  SEL R57, R3.reuse, RZ, !P1 ;  /* 0x000000ff03397207 */ /* 0x040fe20004800000 */
[----:B------:R-:W-:Y:S01]  /*4fb0*/  LDGSTS.E [R232+0x32000], desc[UR16][R152.64], P4 ;  /* 0x3200000098e87fae */ /* 0x000fe2000a121850 */
[----:B------:R-:W-:-:S02]  /*4fc0*/  SEL R4, R3, RZ, !P5 ;  /* 0x000000ff03047207 */ /* 0x000fc40006800000 */
[----:B------:R-:W-:Y:S01]  /*4fd0*/  SEL R3, R3, RZ, !P3 ;  /* 0x000000ff03037207 */ /* 0x000fe20005800000 */
[----:B------:R-:W-:Y:S01]  /*4fe0*/  LDGSTS.E [R232+0x34000], desc[UR16][R148.64], P0 ;  /* 0x3400000094e87fae */ /* 0x000fe20008121850 */
[----:B------:R-:W-:Y:S02]  /*4ff0*/  ISETP.GE.AND P0, PT, R2, UR4, PT ;  /* 0x0000000402007c0c */ /* 0x000fe4000bf06270 */
[----:B------:R-:W-:Y:S01]  /*5000*/  ISETP.NE.U32.AND P5, PT, R10, RZ, PT ;  /* 0x000000ff0a00720c */ /* 0x000fe20003fa5070 */
[----:B------:R-:W-:Y:S01]  /*5010*/  LDGSTS.E [R232+0x36000], desc[UR16][R146.64], P2 ;  /* 0x3600000092e87fae */ /* 0x000fe20009121850 */
[----:B------:R-:W-:Y:S01]  /*5020*/  ISETP.GE.AND P2, PT, R77, UR4, PT ;  /* 0x000000044d007c0c */ /* 0x000fe2000bf46270 */
[----:B------:R-:W-:Y:S01]  /*5030*/  IMAD R77, R29, UR5, RZ ;  /* 0x000000051d4d7c24 */ /* 0x000fe2000f8e02ff */
[----:B------:R-:W-:Y:S02]  /*5040*/  ISETP.NE.U32.AND P4, PT, R3, RZ, PT ;  /* 0x000000ff0300720c */ /* 0x000fe40003f85070 */
[----:B------:R-:W-:-:S02]  /*5050*/  LOP3.LUT R2, R0, 0x70, RZ, 0x3c, !PT ;  /* 0x0000007000027812 */ /* 0x000fc400078e3cff */
[----:B------:R-:W-:Y:S01]  /*5060*/  SEL R3, RZ, 0x4, P0 ;  /* 0x00000004ff037807 */ /* 0x000fe20000000000 */
[----:B------:R-:W-:Y:S01]  /*5070*/  STL [R1+0x8c], R77 ;  /* 0x00008c4d01007387 */ /* 0x000fe20000100800 */
[----:B------:R-:W-:Y:S01]  /*5080*/  ISETP.NE.U32.AND P3, PT, R4, RZ, PT ;  /* 0x000000ff0400720c */ /* 0x000fe20003f65070 */
[----:B------:R-:W-:Y:S01]  /*5090*/  VIADD R197, R2, UR7 ;  /* 0x0000000702c57c36 */ /* 0x000fe20008000000 */
[----:B------:R-:W-:Y:S01]  /*50a0*/  ISETP.GT.AND P0, PT, R6, 0xff, PT ;  /* 0x000000ff0600780c */ /* 0x000fe20003f04270 */
[----:B------:R-:W-:Y:S01]  /*50b0*/  STL [R1+0x88], R75 ;  /* 0x0000884b01007387 */ /* 0x000fe20000100800 */
[----:B------:R-:W-:Y:S02]  /*50c0*/  SEL R4, RZ, 0x4, P2 ;  /* 0x00000004ff047807 */ /* 0x000fe40001000000 */
[----:B------:R-:W-:Y:S01]  /*50d0*/  ISETP.GE.AND P2, PT, R60, UR4, PT ;  /* 0x000000043c007c0c */ /* 0x000fe2000bf46270 */
[----:B------:R-:W-:Y:S01]  /*50e0*/  LDGSTS.E [R197+0x30000], desc[UR16][R144.64], P6 ;  /* 0x3000000090c57fae */ /* 0x000fe2000b121850 */
[----:B------:R-:W-:Y:S01]  /*50f0*/  SEL R2, R3, RZ, P0 ;  /* 0x000000ff03027207 */ /* 0x000fe20000000000 */
[----:B------:R-:W-:Y:S01]  /*5100*/  IMAD.SHL.U32 R3, R233, 0x4, RZ ;  /* 0x00000004e9037824 */ /* 0x000fe200078e00ff */
[----:B------:R-:W-:Y:S01]  /*5110*/  SEL R10, RZ, 0x4, P2 ;  /* 0x00000004ff0a7807 */ /* 0x000fe20001000000 */
[----:B------:R-:W-:Y:S01]  /*5120*/  LDGSTS.E [R197+0x32000], desc[UR16][R140.64], P5 ;  /* 0x320000008cc57fae */ /* 0x000fe2000a921850 */
[----:B------:R-:W-:Y:S01]  /*5130*/  SEL R4, R4, RZ, P0 ;  /* 0x000000ff04047207 */ /* 0x000fe20000000000 */
[----:B------:R-:W-:Y:S01]  /*5140*/  IMAD R60, R45, UR5, RZ ;  /* 0x000000052d3c7c24 */ /* 0x000fe2000f8e02ff */
[----:B------:R-:W-:Y:S01]  /*5150*/  SEL R10, R10, RZ, P0 ;  /* 0x000000ff0a0a7207 */ /* 0x000fe20000000000 */
[----:B------:R-:W-:Y:S01]  /*5160*/  LDGSTS.E [R197+0x34000], desc[UR16][R142.64], P3 ;  /* 0x340000008ec57fae */ /* 0x000fe20009921850 */
[----:B------:R-:W-:-:S02]  /*5170*/  IADD3 R136, P5, R3, UR10, RZ ;  /* 0x0000000a03887c10 */ /* 0x000fc4000ffbe0ff */
[----:B------:R-:W-:Y:S01]  /*5180*/  ISETP.NE.U32.AND P2, PT, R4, RZ, PT ;  /* 0x000000ff0400720c */ /* 0x000fe20003f45070 */
[----:B------:R-:W-:Y:S01]  /*5190*/  LDGSTS.E [R197+0x36000], desc[UR16][R8.64], P4 ;  /* 0x3600000008c57fae */ /* 0x000fe2000a121850 */
[----:B------:R-:W-:Y:S02]  /*51a0*/  ISETP.NE.U32.AND P3, PT, R10, RZ, PT ;  /* 0x000000ff0a00720c */ /* 0x000fe40003f65070 */
[----:B------:R-:W-:Y:S01]  /*51b0*/  LEA.HI.X.SX32 R4, R233, UR11, 0x2, P5 ;  /* 0x0000000be9047c11 */ /* 0x000fe2000a8f16ff */
[----:B------:R-:W-:Y:S01]  /*51c0*/  STL [R1+0x84], R73 ;  /* 0x0000844901007387 */ /* 0x000fe20000100800 */
[-C--:B------:R-:W-:Y:S02]  /*51d0*/  LEA R10, P5, R14, R136.reuse, 0x2 ;  /* 0x000000880e0a7211 */ /* 0x080fe400078a10ff */
[----:B------:R-:W-:Y:S01]  /*51e0*/  LEA R12, P4, R16, R136, 0x2 ;  /* 0x00000088100c7211 */ /* 0x000fe200078810ff */
[----:B------:R-:W-:Y:S01]  /*51f0*/  STL [R1+0x80], R71 ;  /* 0x0000804701007387 */ /* 0x000fe20000100800 */
[----:B------:R-:W-:-:S02]  /*5200*/  LEA.HI.X.SX32 R11, R14, R4, 0x2, P5 ;  /* 0x000000040e0b7211 */ /* 0x000fc400028f16ff */
[----:B--2---:R-:W-:Y:S01]  /*5210*/  LEA R14, P5, R92, R136, 0x2 ;  /* 0x000000885c0e7211 */ /* 0x004fe200078a10ff */
[----:B------:R-:W-:Y:S01]  /*5220*/  STL [R1+0x7c], R69 ;  /* 0x00007c4501007387 */ /* 0x000fe20000100800 */
[----:B------:R-:W-:Y:S02]  /*5230*/  LEA.HI.X.SX32 R13, R16, R4, 0x2, P4 ;  /* 0x00000004100d7211 */ /* 0x000fe400020f16ff */
[----:B---3--:R-:W-:Y:S01]  /*5240*/  LEA R16, P4, R90, R136, 0x2 ;  /* 0x000000885a107211 */ /* 0x008fe200078810ff */
[----:B------:R-:W-:Y:S01]  /*5250*/  STL [R1+0x78], R67 ;  /* 0x0000784301007387 */ /* 0x000fe20000100800 */
[----:B------:R-:W-:Y:S01]  /*5260*/  LEA.HI.X.SX32 R15, R92, R4, 0x2, P5 ;  /* 0x000000045c0f7211 */ /* 0x000fe200028f16ff */
[----:B----4-:R-:W-:Y:S01]  /*5270*/  IMAD R92, R23, UR5, RZ ;  /* 0x00000005175c7c24 */ /* 0x010fe2000f8e02ff */
[----:B------:R-:W-:Y:S01]  /*5280*/  LEA R18, P5, R91, R136, 0x2 ;  /* 0x000000885b127211 */ /* 0x000fe200078a10ff */
[----:B------:R-:W-:Y:S01]  /*5290*/  STL [R1+0x74], R65 ;  /* 0x0000744101007387 */ /* 0x000fe20000100800 */
[-C--:B------:R-:W-:Y:S01]  /*52a0*/  LEA.HI.X.SX32 R17, R90, R4.reuse, 0x2, P4 ;  /* 0x000000045a117211 */ /* 0x080fe200020f16ff */
[----:B------:R-:W-:Y:S01]  /*52b0*/  IMAD R90, R19, UR5, RZ ;  /* 0x00000005135a7c24 */ /* 0x000fe2000f8e02ff */
[----:B------:R-:W-:Y:S01]  /*52c0*/  LEA.HI.X.SX32 R19, R91, R4, 0x2, P5 ;  /* 0x000000045b137211 */ /* 0x000fe200028f16ff */
[----:B------:R-:W-:Y:S01]  /*52d0*/  STL [R1+0x70], R63 ;  /* 0x0000703f01007387 */ /* 0x000fe20000100800 */
[----:B------:R-:W-:-:S02]  /*52e0*/  LEA R22, P5, R87, R136, 0x2 ;  /* 0x0000008857167211 */ /* 0x000fc400078a10ff */
[----:B------:R-:W-:Y:S01]  /*52f0*/  LEA R20, P4, R89, R136, 0x2 ;  /* 0x0000008859147211 */ /* 0x000fe200078810ff */
[----:B------:R-:W-:Y:S01]  /*5300*/  STL [R1+0x6c], R61 ;  /* 0x00006c3d01007387 */ /* 0x000fe20000100800 */
[----:B------:R-:W-:Y:S02]  /*5310*/  LEA.HI.X.SX32 R23, R87, R4, 0x2, P5 ;  /* 0x0000000457177211 */ /* 0x000fe400028f16ff */
[----:B------:R-:W-:Y:S01]  /*5320*/  LEA R26, P5, R83, R136, 0x2 ;  /* 0x00000088531a7211 */ /* 0x000fe200078a10ff */
[----:B------:R-:W-:Y:S01]  /*5330*/  STL [R1+0x68], R59 ;  /* 0x0000683b01007387 */ /* 0x000fe20000100800 */
[----:B------:R-:W-:Y:S02]  /*5340*/  LEA.HI.X.SX32 R21, R89, R4, 0x2, P4 ;  /* 0x0000000459157211 */ /* 0x000fe400020f16ff */
[----:B------:R-:W-:Y:S01]  /*5350*/  LEA R24, P4, R85, R136, 0x2 ;  /* 0x0000008855187211 */ /* 0x000fe200078810ff */
[----:B------:R-:W0:Y:S01]  /*5360*/  LDGDEPBAR ;  /* 0x00000000000079af */ /* 0x000e220000000000 */
[----:B------:R-:W-:-:S02]  /*5370*/  LEA.HI.X.SX32 R27, R83, R4, 0x2, P5 ;  /* 0x00000004531b7211 */ /* 0x000fc400028f16ff */
[----:B------:R-:W-:Y:S02]  /*5380*/  LEA R30, P5, R79, R136, 0x2 ;  /* 0x000000884f1e7211 */ /* 0x000fe400078a10ff */
[----:B------:R-:W-:Y:S02]  /*5390*/  LEA.HI.X.SX32 R25, R85, R4, 0x2, P4 ;  /* 0x0000000455197211 */ /* 0x000fe400020f16ff */
[----:B------:R-:W-:Y:S02]  /*53a0*/  LEA R28, P4, R81, R136, 0x2 ;  /* 0x00000088511c7211 */ /* 0x000fe400078810ff */
[----:B------:R-:W-:Y:S02]  /*53b0*/  LEA.HI.X.SX32 R31, R79, R4, 0x2, P5 ;  /* 0x000000044f1f7211 */ /* 0x000fe400028f16ff */
[----:B------:R-:W-:Y:S02]  /*53c0*/  LEA R34, P5, R75, R136, 0x2 ;  /* 0x000000884b227211 */ /* 0x000fe400078a10ff */
[----:B------:R-:W-:-:S02]  /*53d0*/  LEA.HI.X.SX32 R29, R81, R4, 0x2, P4 ;  /* 0x00000004511d7211 */ /* 0x000fc400020f16ff */
[----:B------:R-:W-:Y:S02]  /*53e0*/  LEA R32, P4, R77, R136, 0x2 ;  /* 0x000000884d207211 */ /* 0x000fe400078810ff */
[----:B------:R-:W-:Y:S02]  /*53f0*/  LEA.HI.X.SX32 R35, R75, R4, 0x2, P5 ;  /* 0x000000044b237211 */ /* 0x000fe400028f16ff */
[----:B------:R-:W-:Y:S02]  /*5400*/  LEA R38, P5, R71, R136, 0x2 ;  /* 0x0000008847267211 */ /* 0x000fe400078a10ff */
[----:B------:R-:W-:Y:S02]  /*5410*/  LEA.HI.X.SX32 R33, R77, R4, 0x2, P4 ;  /* 0x000000044d217211 */ /* 0x000fe400020f16ff */
[----:B------:R-:W-:Y:S01]  /*5420*/  ISETP.NE.U32.AND P1, PT, R57, RZ, PT ;  /* 0x000000ff3900720c */ /* 0x000fe20003f25070 */
[----:B------:R-:W-:Y:S01]  /*5430*/  IMAD R57, R42, UR5, RZ ;  /* 0x000000052a397c24 */ /* 0x000fe2000f8e02ff */
[----:B------:R-:W-:-:S02]  /*5440*/  LEA R36, P4, R73, R136, 0x2 ;  /* 0x0000008849247211 */ /* 0x000fc400078810ff */
[----:B------:R-:W-:Y:S02]  /*5450*/  LEA.HI.X.SX32 R39, R71, R4, 0x2, P5 ;  /* 0x0000000447277211 */ /* 0x000fe400028f16ff */
[----:B------:R-:W-:Y:S01]  /*5460*/  LEA R42, P5, R67, R136, 0x2 ;  /* 0x00000088432a7211 */ /* 0x000fe200078a10ff */
[----:B------:R-:W-:Y:S01]  /*5470*/  STL [R1+0x64], R57 ;  /* 0x0000643901007387 */ /* 0x000fe20000100800 */
[----:B------:R-:W-:Y:S02]  /*5480*/  LEA.HI.X.SX32 R37, R73, R4, 0x2, P4 ;  /* 0x0000000449257211 */ /* 0x000fe400020f16ff */
[----:B------:R-:W-:Y:S01]  /*5490*/  LEA R40, P4, R69, R136, 0x2 ;  /* 0x0000008845287211 */ /* 0x000fe200078810ff */
[----:B------:R1:W-:Y:S01]  /*54a0*/  STL [R1+0x60], R58 ;  /* 0x0000603a01007387 */ /* 0x0003e20000100800 */
[----:B------:R-:W-:Y:S02]  /*54b0*/  LEA.HI.X.SX32 R43, R67, R4, 0x2, P5 ;  /* 0x00000004432b7211 */ /* 0x000fe400028f16ff */
[----:B------:R-:W-:Y:S01]  /*54c0*/  LEA R46, P5, R63, R136, 0x2 ;  /* 0x000000883f2e7211 */ /* 0x000fe200078a10ff */
[----:B------:R-:W-:Y:S01]  /*54d0*/  STL [R1+0x5c], R60 ;  /* 0x00005c3c01007387 */ /* 0x000fe20000100800 */
[----:B------:R-:W-:-:S02]  /*54e0*/  LEA.HI.X.SX32 R41, R69, R4, 0x2, P4 ;  /* 0x0000000445297211 */ /* 0x000fc400020f16ff */
[----:B------:R-:W-:Y:S01]  /*54f0*/  LEA R44, P4, R65, R136, 0x2 ;  /* 0x00000088412c7211 */ /* 0x000fe200078810ff */
[----:B------:R2:W-:Y:S01]  /*5500*/  STL [R1+0x58], R62 ;  /* 0x0000583e01007387 */ /* 0x0005e20000100800 */
[----:B------:R-:W-:Y:S02]  /*5510*/  LEA.HI.X.SX32 R47, R63, R4, 0x2, P5 ;  /* 0x000000043f2f7211 */ /* 0x000fe400028f16ff */
[----:B------:R-:W-:Y:S01]  /*5520*/  LEA R50, P5, R59, R136, 0x2 ;  /* 0x000000883b327211 */ /* 0x000fe200078a10ff */
[----:B------:R-:W-:Y:S01]  /*5530*/  STL [R1+0x54], R64 ;  /* 0x0000544001007387 */ /* 0x000fe20000100800 */
[----:B------:R-:W-:Y:S02]  /*5540*/  LEA.HI.X.SX32 R45, R65, R4, 0x2, P4 ;  /* 0x00000004412d7211 */ /* 0x000fe400020f16ff */
[----:B------:R-:W-:Y:S01]  /*5550*/  LEA R48, P4, R61, R136, 0x2 ;  /* 0x000000883d307211 */ /* 0x000fe200078810ff */
[----:B------:R3:W-:Y:S01]  /*5560*/  STL [R1+0x50], R66 ;  /* 0x0000504201007387 */ /* 0x0007e20000100800 */
[----:B------:R-:W-:-:S02]  /*5570*/  LEA.HI.X.SX32 R51, R59, R4, 0x2, P5 ;  /* 0x000000043b337211 */ /* 0x000fc400028f16ff */
[C---:B------:R-:W-:Y:S01]  /*5580*/  LEA R54, P5, R58.reuse, R136, 0x2 ;  /* 0x000000883a367211 */ /* 0x040fe200078a10ff */
[----:B------:R-:W-:Y:S01]  /*5590*/  STL [R1+0x4c], R68 ;  /* 0x00004c4401007387 */ /* 0x000fe20000100800 */
[----:B------:R-:W-:Y:S02]  /*55a0*/  LEA.HI.X.SX32 R49, R61, R4, 0x2, P4 ;  /* 0x000000043d317211 */ /* 0x000fe400020f16ff */
[C---:B------:R-:W-:Y:S01]  /*55b0*/  LEA R52, P4, R57.reuse, R136, 0x2 ;  /* 0x0000008839347211 */ /* 0x040fe200078810ff */
[----:B------:R4:W-:Y:S01]  /*55c0*/  STL [R1+0x48], R70 ;  /* 0x0000484601007387 */ /* 0x0009e20000100800 */
[----:B------:R-:W-:Y:S02]  /*55d0*/  LEA.HI.X.SX32 R55, R58, R4, 0x2, P5 ;  /* 0x000000043a377211 */ /* 0x000fe400028f16ff */
[----:B-1----:R-:W-:Y:S01]  /*55e0*/  LEA R58, P5, R62, R136, 0x2 ;  /* 0x000000883e3a7211 */ /* 0x002fe200078a10ff */
[----:B------:R-:W-:Y:S01]  /*55f0*/  STL [R1+0x44], R72 ;  /* 0x0000444801007387 */ /* 0x000fe20000100800 */
[----:B------:R-:W-:-:S02]  /*5600*/  LEA.HI.X.SX32 R53, R57, R4, 0x2, P4 ;  /* 0x0000000439357211 */ /* 0x000fc400020f16ff */
[----:B------:R-:W-:Y:S01]  /*5610*/  LEA R56, P4, R60, R136, 0x2 ;  /* 0x000000883c387211 */ /* 0x000fe200078810ff */
[----:B------:R1:W-:Y:S01]  /*5620*/  STL [R1+0x40], R74 ;  /* 0x0000404a01007387 */ /* 0x0003e20000100800 */
[----:B------:R-:W-:Y:S02]  /*5630*/  LEA.HI.X.SX32 R59, R62, R4, 0x2, P5 ;  /* 0x000000043e3b7211 */ /* 0x000fe400028f16ff */
[----:B--2---:R-:W-:Y:S01]  /*5640*/  LEA R62, P5, R66, R136, 0x2 ;  /* 0x00000088423e7211 */ /* 0x004fe200078a10ff */
[----:B------:R-:W-:Y:S01]  /*5650*/  STL [R1+0x3c], R76 ;  /* 0x00003c4c01007387 */ /* 0x000fe20000100800 */
[----:B------:R-:W-:Y:S02]  /*5660*/  LEA.HI.X.SX32 R57, R60, R4, 0x2, P4 ;  /* 0x000000043c397211 */ /* 0x000fe400020f16ff */
[----:B------:R-:W-:Y:S01]  /*5670*/  LEA R60, P4, R64, R136, 0x2 ;  /* 0x00000088403c7211 */ /* 0x000fe200078810ff */
[----:B------:R2:W-:Y:S01]  /*5680*/  STL [R1+0x38], R78 ;  /* 0x0000384e01007387 */ /* 0x0005e20000100800 */
[----:B------:R-:W-:-:S02]  /*5690*/  LEA.HI.X.SX32 R63, R66, R4, 0x2, P5 ;  /* 0x00000004423f7211 */ /* 0x000fc400028f16ff */
[----:B---3--:R-:W-:Y:S01]  /*56a0*/  LEA R66, P5, R70, R136, 0x2 ;  /* 0x0000008846427211 */ /* 0x008fe200078a10ff */
[----:B------:R-:W-:Y:S01]  /*56b0*/  STL [R1+0x34], R80 ;  /* 0x0000345001007387 */ /* 0x000fe20000100800 */
[----:B------:R-:W-:Y:S02]  /*56c0*/  LEA.HI.X.SX32 R61, R64, R4, 0x2, P4 ;  /* 0x00000004403d7211 */ /* 0x000fe400020f16ff */
[----:B------:R-:W-:Y:S01]  /*56d0*/  LEA R64, P4, R68, R136, 0x2 ;  /* 0x0000008844407211 */ /* 0x000fe200078810ff */
[----:B------:R3:W-:Y:S01]  /*56e0*/  STL [R1+0x30], R82 ;  /* 0x0000305201007387 */ /* 0x0007e20000100800 */
[----:B------:R-:W-:Y:S02]  /*56f0*/  LEA.HI.X.SX32 R67, R70, R4, 0x2, P5 ;  /* 0x0000000446437211 */ /* 0x000fe400028f16ff */
[----:B----4-:R-:W-:Y:S01]  /*5700*/  LEA R70, P5, R74, R136, 0x2 ;  /* 0x000000884a467211 */ /* 0x010fe200078a10ff */
[----:B------:R-:W-:Y:S01]  /*5710*/  STL [R1+0x2c], R84 ;  /* 0x00002c5401007387 */ /* 0x000fe20000100800 */
[----:B------:R-:W-:-:S02]  /*5720*/  LEA.HI.X.SX32 R65, R68, R4, 0x2, P4 ;  /* 0x0000000444417211 */ /* 0x000fc400020f16ff */
[----:B------:R-:W-:Y:S01]  /*5730*/  LEA R68, P4, R72, R136, 0x2 ;  /* 0x0000008848447211 */ /* 0x000fe200078810ff */
[----:B------:R4:W-:Y:S01]  /*5740*/  STL [R1+0x28], R86 ;  /* 0x0000285601007387 */ /* 0x0009e20000100800 */
[----:B------:R-:W-:Y:S02]  /*5750*/  LEA.HI.X.SX32 R71, R74, R4, 0x2, P5 ;  /* 0x000000044a477211 */ /* 0x000fe400028f16ff */
[----:B-1----:R-:W-:Y:S01]  /*5760*/  LEA R74, P5, R78, R136, 0x2 ;  /* 0x000000884e4a7211 */ /* 0x002fe200078a10ff */
[----:B------:R-:W-:Y:S01]  /*5770*/  STL [R1+0x24], R88 ;  /* 0x0000245801007387 */ /* 0x000fe20000100800 */
[----:B------:R-:W-:Y:S02]  /*5780*/  LEA.HI.X.SX32 R69, R72, R4, 0x2, P4 ;  /* 0x0000000448457211 */ /* 0x000fe400020f16ff */
[----:B------:R-:W-:Y:S01]  /*5790*/  LEA R72, P4, R76, R136, 0x2 ;  /* 0x000000884c487211 */ /* 0x000fe200078810ff */
[----:B------:R1:W-:Y:S01]  /*57a0*/  STL [R1+0x20], R90 ;  /* 0x0000205a01007387 */ /* 0x0003e20000100800 */
[----:B------:R-:W-:-:S02]  /*57b0*/  LEA.HI.X.SX32 R75, R78, R4, 0x2, P5 ;  /* 0x000000044e4b7211 */ /* 0x000fc400028f16ff */
[----:B--2---:R-:W-:Y:S01]  /*57c0*/  LEA R78, P5, R82, R136, 0x2 ;  /* 0x00000088524e7211 */ /* 0x004fe200078a10ff */
[----:B------:R-:W-:Y:S01]  /*57d0*/  STL [R1+0x1c], R92 ;  /* 0x00001c5c01007387 */ /* 0x000fe20000100800 */
[----:B------:R-:W-:Y:S02]  /*57e0*/  LEA.HI.X.SX32 R73, R76, R4, 0x2, P4 ;  /* 0x000000044c497211 */ /* 0x000fe400020f16ff */
[----:B------:R-:W-:Y:S01]  /*57f0*/  LEA R76, P4, R80, R136, 0x2 ;  /* 0x00000088504c7211 */ /* 0x000fe200078810ff */
[----:B------:R2:W-:Y:S01]  /*5800*/  STL [R1+0x18], R94 ;  /* 0x0000185e01007387 */ /* 0x0005e20000100800 */
[----:B------:R-:W-:Y:S02]  /*5810*/  LEA.HI.X.SX32 R79, R82, R4, 0x2, P5 ;  /* 0x00000004524f7211 */ /* 0x000fe400028f16ff */
[----:B---3--:R-:W-:Y:S01]  /*5820*/  LEA R82, P5, R86, R136, 0x2 ;  /* 0x0000008856527211 */ /* 0x008fe200078a10ff */
[----:B------:R-:W-:Y:S01]  /*5830*/  STL [R1+0x14], R96 ;  /* 0x0000146001007387 */ /* 0x000fe20000100800 */
[----:B------:R-:W-:-:S02]  /*5840*/  LEA.HI.X.SX32 R77, R80, R4, 0x2, P4 ;  /* 0x00000004504d7211 */ /* 0x000fc400020f16ff */
[----:B------:R-:W-:Y:S01]  /*5850*/  LEA R80, P4, R84, R136, 0x2 ;  /* 0x0000008854507211 */ /* 0x000fe200078810ff */
[----:B------:R3:W-:Y:S01]  /*5860*/  STL [R1+0x10], R98 ;  /* 0x0000106201007387 */ /* 0x0007e20000100800 */
[----:B------:R-:W-:Y:S02]  /*5870*/  LEA.HI.X.SX32 R83, R86, R4, 0x2, P5 ;  /* 0x0000000456537211 */ /* 0x000fe400028f16ff */
[----:B----4-:R-:W-:Y:S01]  /*5880*/  LEA R86, P5, R90, R136, 0x2 ;  /* 0x000000885a567211 */ /* 0x010fe200078a10ff */
[----:B------:R-:W-:Y:S01]  /*5890*/  STL [R1+0xc], R100 ;  /* 0x00000c6401007387 */ /* 0x000fe20000100800 */
[----:B------:R-:W-:Y:S02]  /*58a0*/  LEA.HI.X.SX32 R81, R84, R4, 0x2, P4 ;  /* 0x0000000454517211 */ /* 0x000fe400020f16ff */
[----:B------:R-:W-:Y:S01]  /*58b0*/  LEA R84, P4, R88, R136, 0x2 ;  /* 0x0000008858547211 */ /* 0x000fe200078810ff */
[----:B------:R4:W-:Y:S01]  /*58c0*/  STL [R1+0x8], R102 ;  /* 0x0000086601007387 */ /* 0x0009e20000100800 */
[----:B------:R-:W-:-:S02]  /*58d0*/  LEA.HI.X.SX32 R87, R90, R4, 0x2, P5 ;  /* 0x000000045a577211 */ /* 0x000fc400028f16ff */
[----:B-1----:R-:W-:Y:S01]  /*58e0*/  LEA R90, P5, R94, R136, 0x2 ;  /* 0x000000885e5a7211 */ /* 0x002fe200078a10ff */
[----:B------:R1:W-:Y:S01]  /*58f0*/  STL [R1+0x4], R7 ;  /* 0x0000040701007387 */ /* 0x0003e20000100800 */
[----:B------:R-:W-:Y:S02]  /*5900*/  LEA.HI.X.SX32 R85, R88, R4, 0x2, P4 ;  /* 0x0000000458557211 */ /* 0x000fe400020f16ff */
[----:B------:R-:W-:Y:S01]  /*5910*/  LEA R88, P4, R92, R136, 0x2 ;  /* 0x000000885c587211 */ /* 0x000fe200078810ff */
[----:B------:R1:W-:Y:S01]  /*5920*/  STL [R1], R5 ;  /* 0x0000000501007387 */ /* 0x0003e20000100800 */
[----:B------:R-:W-:Y:S02]  /*5930*/  LEA.HI.X.SX32 R91, R94, R4, 0x2, P5 ;  /* 0x000000045e5b7211 */ /* 0x000fe400028f16ff */
[----:B--2---:R-:W-:Y:S02]  /*5940*/  LEA R94, P5, R98, R136, 0x2 ;  /* 0x00000088625e7211 */ /* 0x004fe400078a10ff */
[----:B------:R-:W-:-:S02]  /*5950*/  LEA.HI.X.SX32 R89, R92, R4, 0x2, P4 ;  /* 0x000000045c597211 */ /* 0x000fc400020f16ff */
[----:B------:R-:W-:Y:S02]  /*5960*/  LEA R92, P4, R96, R136, 0x2 ;  /* 0x00000088605c7211 */ /* 0x000fe400078810ff */
[----:B------:R-:W-:Y:S02]  /*5970*/  LEA.HI.X.SX32 R95, R98, R4, 0x2, P5 ;  /* 0x00000004625f7211 */ /* 0x000fe400028f16ff */
[----:B---3--:R-:W-:Y:S02]  /*5980*/  LEA R98, P5, R102, R136, 0x2 ;  /* 0x0000008866627211 */ /* 0x008fe400078a10ff */
[----:B------:R-:W-:Y:S02]  /*5990*/  LEA.HI.X.SX32 R93, R96, R4, 0x2, P4 ;  /* 0x00000004605d7211 */ /* 0x000fe400020f16ff */
[----:B------:R-:W-:Y:S02]  /*59a0*/  LEA R96, P4, R100, R136, 0x2 ;  /* 0x0000008864607211 */ /* 0x000fe400078810ff */
[----:B------:R-:W-:-:S02]  /*59b0*/  LEA.HI.X.SX32 R99, R102, R4, 0x2, P5 ;  /* 0x0000000466637211 */ /* 0x000fc400028f16ff */
[----:B----4-:R-:W-:Y:S02]  /*59c0*/  LEA R102, P5, R5, R136, 0x2 ;  /* 0x0000008805667211 */ /* 0x010fe400078a10ff */
[----:B------:R-:W-:Y:S02]  /*59d0*/  LEA.HI.X.SX32 R97, R100, R4, 0x2, P4 ;  /* 0x0000000464617211 */ /* 0x000fe400020f16ff */
[----:B------:R-:W-:Y:S02]  /*59e0*/  LEA R100, P4, R7, R136, 0x2 ;  /* 0x0000008807647211 */ /* 0x000fe400078810ff */
[----:B------:R-:W-:Y:S02]  /*59f0*/  LEA.HI.X.SX32 R103, R5, R4, 0x2, P5 ;  /* 0x0000000405677211 */ /* 0x000fe400028f16ff */
[----:B------:R-:W-:Y:S02]  /*5a00*/  LEA R106, P5, R251, R136, 0x2 ;  /* 0x00000088fb6a7211 */ /* 0x000fe400078a10ff */
[----:B------:R-:W-:-:S02]  /*5a10*/  LEA.HI.X.SX32 R101, R7, R4, 0x2, P4 ;  /* 0x0000000407657211 */ /* 0x000fc400020f16ff */
[C---:B------:R-:W-:Y:S02]  /*5a20*/  LEA R104, P4, R252.reuse, R136, 0x2 ;  /* 0x00000088fc687211 */ /* 0x040fe400078810ff */
[----:B------:R-:W-:Y:S02]  /*5a30*/  LEA.HI.X.SX32 R107, R251, R4, 0x2, P5 ;  /* 0x00000004fb6b7211 */ /* 0x000fe400028f16ff */
[C---:B------:R-:W-:Y:S02]  /*5a40*/  LEA R110, P5, R249.reuse, R136, 0x2 ;  /* 0x00000088f96e7211 */ /* 0x040fe400078a10ff */
        /* <DEDUP_REMOVED lines=9> */
[----:B------:R-:W-:Y:S02]  /*5ae0*/  LEA R116, P4, R246, R136, 0x2 ;  /* 0x00000088f6747211 */ /* 0x000fe400078810ff */
        /* <DEDUP_REMOVED lines=18> */
[-C--:B------:R-:W-:Y:S02]  /*5c10*/  LEA.HI.X.SX32 R133, R237, R4.reuse, 0x2, P4 ;  /* 0x00000004ed857211 */ /* 0x080fe400020f16ff */
[----:B------:R-:W-:Y:S02]  /*5c20*/  ISETP.GE.AND P4, PT, R137, UR4, PT ;  /* 0x0000000489007c0c */ /* 0x000fe4000bf86270 */
[----:B------:R-:W-:Y:S02]  /*5c30*/  LEA.HI.X.SX32 R137, R234, R4, 0x2, P5 ;  /* 0x00000004ea897211 */ /* 0x000fe400028f16ff */
[----:B------:R-:W-:Y:S01]  /*5c40*/  ISETP.GE.AND P5, PT, R189, UR4, PT ;  /* 0x00000004bd007c0c */ /* 0x000fe2000bfa6270 */
[----:B------:R-:W-:Y:S01]  /*5c50*/  VIADD R189, R174, UR7 ;  /* 0x00000007aebd7c36 */ /* 0x000fe20008000000 */
[----:B------:R-:W-:-:S02]  /*5c60*/  SHF.R.U32.HI R180, RZ, 0x6, R175 ;  /* 0x00000006ffb47819 */ /* 0x000fc400000116af */
[----:B-1----:R-:W-:Y:S02]  /*5c70*/  SEL R7, RZ, 0x4, P5 ;  /* 0x00000004ff077807 */ /* 0x002fe40002800000 */
[----:B------:R-:W-:Y:S01]  /*5c80*/  SGXT.U32 R180, R180, 0x2 ;  /* 0x00000002b4b4781a */ /* 0x000fe20000000000 */
[----:B------:R-:W-:Y:S01]  /*5c90*/  LDGSTS.E [R189], desc[UR16][R10.64], P1 ;  /* 0x000000000abd7fae */ /* 0x000fe20008921850 */
[----:B------:R-:W-:Y:S02]  /*5ca0*/  ISETP.GE.AND P5, PT, R176, UR4, PT ;  /* 0x00000004b0007c0c */ /* 0x000fe4000bfa6270 */
[----:B------:R-:W-:Y:S01]  /*5cb0*/  LOP3.LUT R180, R180, 0x4, RZ, 0xfc, !PT ;  /* 0x00000004b4b47812 */ /* 0x000fe200078efcff */
[----:B------:R-:W-:Y:S01]  /*5cc0*/  LDGSTS.E [R189+0x400], desc[UR16][R18.64], P1 ;  /* 0x0040000012bd7fae */ /* 0x000fe20008921850 */
[----:B------:R-:W-:Y:S02]  /*5cd0*/  LOP3.LUT R176, R174, 0x20, RZ, 0x3c, !PT ;  /* 0x00000020aeb07812 */ /* 0x000fe400078e3cff */
[----:B------:R-:W-:Y:S01]  /*5ce0*/  SEL R5, RZ, 0x4, P4 ;  /* 0x00000004ff057807 */ /* 0x000fe20002000000 */
[----:B------:R-:W-:Y:S01]  /*5cf0*/  LDGSTS.E [R189+0x800], desc[UR16][R26.64], P1 ;  /* 0x008000001abd7fae */ /* 0x000fe20008921850 */
[----:B------:R-:W-:Y:S01]  /*5d00*/  ISETP.GE.AND P4, PT, R180, UR4, PT ;  /* 0x00000004b4007c0c */ /* 0x000fe2000bf86270 */
[----:B------:R-:W-:Y:S01]  /*5d10*/  VIADD R176, R176, UR7 ;  /* 0x00000007b0b07c36 */ /* 0x000fe20008000000 */
[----:B------:R-:W-:Y:S01]  /*5d20*/  SEL R5, R5, RZ, P0 ;  /* 0x000000ff05057207 */ /* 0x000fe20000000000 */
[----:B------:R-:W-:Y:S01]  /*5d30*/  LDGSTS.E [R189+0xc00], desc[UR16][R34.64], P1 ;  /* 0x00c0000022bd7fae */ /* 0x000fe20008921850 */
[----:B------:R-:W-:-:S02]  /*5d40*/  SEL R4, RZ, 0x4, P4 ;  /* 0x00000004ff047807 */ /* 0x000fc40002000000 */
[----:B------:R-:W-:Y:S01]  /*5d50*/  ISETP.NE.U32.AND P4, PT, R5, RZ, PT ;  /* 0x000000ff0500720c */ /* 0x000fe20003f85070 */
[----:B------:R-:W-:Y:S01]  /*5d60*/  LDGSTS.E [R189+0x1000], desc[UR16][R42.64], P1 ;  /* 0x010000002abd7fae */ /* 0x000fe20008921850 */
[----:B------:R-:W-:Y:S02]  /*5d70*/  SEL R5, R4, RZ, P0 ;  /* 0x000000ff04057207 */ /* 0x000fe40000000000 */
[----:B------:R-:W-:Y:S01]  /*5d80*/  SEL R4, RZ, 0x4, P5 ;  /* 0x00000004ff047807 */ /* 0x000fe20002800000 */
[----:B------:R-:W-:Y:S01]  /*5d90*/  LDGSTS.E [R189+0x1400], desc[UR16][R50.64], P1 ;  /* 0x0140000032bd7fae */ /* 0x000fe20008921850 */
[----:B------:R-:W-:Y:S02]  /*5da0*/  ISETP.NE.U32.AND P5, PT, R5, RZ, PT ;  /* 0x000000ff0500720c */ /* 0x000fe40003fa5070 */
[----:B------:R-:W-:Y:S01]  /*5db0*/  SEL R180, R4, RZ, P0 ;  /* 0x000000ff04b47207 */ /* 0x000fe20000000000 */
[----:B------:R-:W-:Y:S01]  /*5dc0*/  LDGSTS.E [R189+0x1800], desc[UR16][R58.64], P1 ;  /* 0x018000003abd7fae */ /* 0x000fe20008921850 */
[----:B------:R-:W-:-:S02]  /*5dd0*/  LOP3.LUT R4, R174, 0x40, RZ, 0x3c, !PT ;  /* 0x00000040ae047812 */ /* 0x000fc400078e3cff */
[----:B------:R-:W-:Y:S01]  /*5de0*/  SEL R5, R7, RZ, P0 ;  /* 0x000000ff07057207 */ /* 0x000fe20000000000 */
[----:B------:R-:W-:Y:S02]  /*5df0*/  LDGSTS.E [R189+0x1c00], desc[UR16][R66.64], P1 ;  /* 0x01c0000042bd7fae */ /* 0x000fe40008921850 */
[----:B------:R-:W-:Y:S01]  /*5e00*/  VIADD R7, R4, UR7 ;  /* 0x0000000704077c36 */ /* 0x000fe20008000000 */
[----:B------:R-:W-:Y:S01]  /*5e10*/  LOP3.LUT R4, R174, 0x60, RZ, 0x3c, !PT ;  /* 0x00000060ae047812 */ /* 0x000fe200078e3cff */
[----:B------:R-:W-:Y:S01]  /*5e20*/  LDGSTS.E [R189+0x2000], desc[UR16][R74.64], P1 ;  /* 0x020000004abd7fae */ /* 0x000fe20008921850 */
[----:B------:R-:W-:-:S03]  /*5e30*/  ISETP.NE.U32.AND P6, PT, R5, RZ, PT ;  /* 0x000000ff0500720c */ /* 0x000fc60003fc5070 */
[----:B------:R-:W-:Y:S01]  /*5e40*/  LDGSTS.E [R189+0x2400], desc[UR16][R82.64], P1 ;  /* 0x0240000052bd7fae */ /* 0x000fe20008921850 */
[----:B------:R-:W-:Y:S02]  /*5e50*/  VIADD R5, R4, UR7 ;  /* 0x0000000704057c36 */ /* 0x000fe40008000000 */
[----:B------:R-:W-:Y:S01]  /*5e60*/  IMAD.SHL.U32 R4, R138, 0x80, RZ ;  /* 0x000000808a047824 */ /* 0x000fe200078e00ff */
[----:B------:R-:W-:Y:S03]  /*5e70*/  LDGSTS.E [R189+0x2800], desc[UR16][R90.64], P1 ;  /* 0x028000005abd7fae */ /* 0x000fe60008921850 */
[----:B------:R-:W-:Y:S01]  /*5e80*/  IMAD.WIDE R226, R4, 0x4, R226 ;  /* 0x0000000404e27825 */ /* 0x000fe200078e02e2 */
[----:B------:R-:W-:Y:S04]  /*5e90*/  LDGSTS.E [R189+0x2c00], desc[UR16][R98.64], P1 ;  /* 0x02c0000062bd7fae */ /* 0x000fe80008921850 */
        /* <DEDUP_REMOVED lines=51> */
[----:B------:R-:W-:Y:S01]  /*61d0*/  LDGSTS.E [R5+0x3f00], desc[UR16][R136.64], P1 ;  /* 0x03f0000088057fae */ /* 0x000fe20008921850 */
[----:B------:R-:W-:-:S03]  /*61e0*/  ISETP.NE.U32.AND P1, PT, R2, RZ, PT ;  /* 0x000000ff0200720c */ /* 0x000fc60003f25070 */
[----:B------:R-:W0:Y:S01]  /*61f0*/  LDGDEPBAR ;  /* 0x00000000000079af */ /* 0x000e220000000000 */
[----:B------:R-:W-:Y:S01]  /*6200*/  BAR.SYNC.DEFER_BLOCKING 0x0 ;  /* 0x0000000000007b1d */ /* 0x000fe20000010000 */
[----:B------:R-:W-:Y:S01]  /*6210*/  IMAD.WIDE R158, R4, 0x4, R158 ;  /* 0x00000004049e7825 */ /* 0x000fe200078e029e */
[----:B------:R-:W-:-:S07]  /*6220*/  SHF.R.U32.HI R2, RZ, 0x6, R175 ;  /* 0x00000006ff027819 */ /* 0x000fce00000116af */
[----:B------:R-:W-:Y:S01]  /*6230*/  @!PT LDS RZ, [RZ] ;  /* 0x00000000fffff984 */ /* 0x000fe20000000800 */
[----:B------:R-:W-:Y:S01]  /*6240*/  @!PT LDS RZ, [RZ] ;  /* 0x00000000fffff984 */ /* 0x000fe20000000800 */
[----:B------:R-:W-:Y:S01]  /*6250*/  @!PT LDS RZ, [RZ] ;  /* 0x00000000fffff984 */ /* 0x000fe20000000800 */
[----:B------:R1:W-:Y:S01]  /*6260*/  LDGSTS.E [R244+0x38000], desc[UR16][R226.64], P1 ;  /* 0x38000000e2f47fae */ /* 0x0003e20008921850 */
[----:B------:R-:W-:-:S03]  /*6270*/  ISETP.GE.AND P1, PT, R178, UR4, PT ;  /* 0x00000004b2007c0c */ /* 0x000fc6000bf26270 */
[----:B------:R2:W-:Y:S01]  /*6280*/  LDGSTS.E [R244+0x3a000], desc[UR16][R158.64], P2 ;  /* 0x3a0000009ef47fae */ /* 0x0005e20009121850 */
[----:B------:R-:W-:Y:S02]  /*6290*/  SEL R178, RZ, 0x4, P1 ;  /* 0x00000004ffb27807 */ /* 0x000fe40000800000 */
[----:B------:R-:W-:Y:S02]  /*62a0*/  ISETP.GE.AND P1, PT, R195, UR4, PT ;  /* 0x00000004c3007c0c */ /* 0x000fe4000bf26270 */
[----:B------:R-:W-:Y:S01]  /*62b0*/  ISETP.GE.AND P2, PT, R186, UR4, PT ;  /* 0x00000004ba007c0c */ /* 0x000fe2000bf46270 */
[----:B------:R-:W-:Y:S01]  /*62c0*/  IMAD.WIDE R208, R4, 0x4, R208 ;  /* 0x0000000404d07825 */ /* 0x000fe200078e02d0 */
[----:B------:R-:W-:Y:S01]  /*62d0*/  SGXT.U32 R2, R2, 0x2 ;  /* 0x000000020202781a */ /* 0x000fe20000000000 */
[----:B------:R-:W5:Y:S01]  /*62e0*/  LDL.LU R195, [R1+0xf8] ;  /* 0x0000f80001c37983 */ /* 0x000f620000300800 */
[----:B-1----:R-:W-:Y:S02]  /*62f0*/  SEL R226, RZ, 0x4, P1 ;  /* 0x00000004ffe27807 */ /* 0x002fe40000800000 */
[----:B------:R-:W-:Y:S01]  /*6300*/  SHF.R.U32.HI R227, RZ, 0x6, R175 ;  /* 0x00000006ffe37819 */ /* 0x000fe200000116af */
[----:B------:R1:W-:Y:S01]  /*6310*/  LDGSTS.E [R244+0x3c000], desc[UR16][R208.64], P3 ;  /* 0x3c000000d0f47fae */ /* 0x0003e20009921850 */
[----:B--2---:R-:W-:-:S02]  /*6320*/  SEL R158, R226, RZ, P0 ;  /* 0x000000ffe29e7207 */ /* 0x004fc40000000000 */
[----:B------:R-:W-:Y:S01]  /*6330*/  LOP3.LUT R2, R2, 0xc, RZ, 0xfc, !PT ;  /* 0x0000000c02027812 */ /* 0x000fe200078efcff */
[----:B------:R-:W-:Y:S01]  /*6340*/  IMAD.WIDE R170, R4, 0x4, R170 ;  /* 0x0000000404aa7825 */ /* 0x000fe200078e02aa */
[----:B------:R-:W-:Y:S01]  /*6350*/  ISETP.NE.U32.AND P1, PT, R158, RZ, PT ;  /* 0x000000ff9e00720c */ /* 0x000fe20003f25070 */
[----:B------:R-:W5:Y:S01]  /*6360*/  LDL.LU R186, [R1+0xf4] ;  /* 0x0000f40001ba7983 */ /* 0x000f620000300800 */
[----:B------:R-:W-:Y:S02]  /*6370*/  SEL R158, RZ, 0x4, P2 ;  /* 0x00000004ff9e7807 */ /* 0x000fe40001000000 */
[----:B------:R-:W-:Y:S01]  /*6380*/  ISETP.GE.AND P2, PT, R196, UR4, PT ;  /* 0x00000004c4007c0c */ /* 0x000fe2000bf46270 */
[----:B------:R-:W-:Y:S01]  /*6390*/  LDGSTS.E [R244+0x3e000], desc[UR16][R170.64], P4 ;  /* 0x3e000000aaf47fae */ /* 0x000fe2000a121850 */
[----:B------:R-:W-:Y:S02]  /*63a0*/  SGXT.U32 R227, R227, 0x2 ;  /* 0x00000002e3e3781a */ /* 0x000fe40000000000 */
[----:B------:R-:W-:Y:S01]  /*63b0*/  SEL R159, RZ, 0x4, P2 ;  /* 0x00000004ff9f7807 */ /* 0x000fe20001000000 */
[----:B------:R-:W-:Y:S01]  /*63c0*/  IMAD.WIDE R150, R4, 0x4, R150 ;  /* 0x0000000404967825 */ /* 0x000fe200078e0296 */
[----:B------:R-:W-:Y:S01]  /*63d0*/  ISETP.GE.AND P2, PT, R187, UR4, PT ;  /* 0x00000004bb007c0c */ /* 0x000fe2000bf46270 */
[----:B------:R-:W5:Y:S01]  /*63e0*/  LDL.LU R196, [R1+0xf0] ;  /* 0x0000f00001c47983 */ /* 0x000f620000300800 */
[----:B------:R-:W-:-:S02]  /*63f0*/  LOP3.LUT R227, R227, 0x68, RZ, 0xfc, !PT ;  /* 0x00000068e3e37812 */ /* 0x000fc400078efcff */
[----:B------:R-:W-:Y:S01]  /*6400*/  SEL R226, RZ, 0x4, P2 ;  /* 0x00000004ffe27807 */ /* 0x000fe20001000000 */
[----:B------:R2:W-:Y:S01]  /*6410*/  LDGSTS.E [R236+0x38000], desc[UR16][R150.64], P5 ;  /* 0x3800000096ec7fae */ /* 0x0005e2000a921850 */
[----:B------:R-:W-:Y:S02]  /*6420*/  ISETP.GE.AND P2, PT, R227, UR4, PT ;  /* 0x00000004e3007c0c */ /* 0x000fe4000bf46270 */
[----:B------:R-:W-:Y:S01]  /*6430*/  SEL R175, R158, RZ, P0 ;  /* 0x000000ff9eaf7207 */ /* 0x000fe20000000000 */
[----:B------:R-:W-:Y:S01]  /*6440*/  IMAD.WIDE R220, R4, 0x4, R220 ;  /* 0x0000000404dc7825 */ /* 0x000fe200078e02dc */
[----:B------:R-:W-:Y:S01]  /*6450*/  SEL R158, RZ, 0x4, P2 ;  /* 0x00000004ff9e7807 */ /* 0x000fe20001000000 */
[----:B------:R-:W5:Y:S01]  /*6460*/  LDL.LU R187, [R1+0xec] ;  /* 0x0000ec0001bb7983 */ /* 0x000f620000300800 */
[----:B------:R-:W-:Y:S02]  /*6470*/  ISETP.GE.AND P2, PT, R2, UR4, PT ;  /* 0x0000000402007c0c */ /* 0x000fe4000bf46270 */
[----:B------:R-:W-:Y:S01]  /*6480*/  ISETP.GE.AND P3, PT, R181, UR4, PT ;  /* 0x00000004b5007c0c */ /* 0x000fe2000bf66270 */
[----:B------:R-:W3:Y:S01]  /*6490*/  S2R R2, SR_TID.X ;  /* 0x0000000000027919 */ /* 0x000ee20000002100 */
[----:B-1----:R-:W-:-:S02]  /*64a0*/  SEL R208, RZ, 0x4, P2 ;  /* 0x00000004ffd07807 */ /* 0x002fc40001000000 */
[----:B------:R-:W-:Y:S01]  /*64b0*/  ISETP.GE.AND P2, PT, R188, UR4, PT ;  /* 0x00000004bc007c0c */ /* 0x000fe2000bf46270 */
[----:B------:R-:W-:Y:S01]  /*64c0*/  IMAD.WIDE R212, R4, 0x4, R212 ;  /* 0x0000000404d47825 */ /* 0x000fe200078e02d4 */
[----:B------:R-:W-:Y:S01]  /*64d0*/  SEL R181, RZ, 0x4, P3 ;  /* 0x00000004ffb57807 */ /* 0x000fe20001800000 */
[----:B------:R-:W-:Y:S01]  /*64e0*/  LDGSTS.E [R236+0x3a000], desc[UR16][R220.64], P6 ;  /* 0x3a000000dcec7fae */ /* 0x000fe2000b121850 */
[----:B------:R-:W-:Y:S02]  /*64f0*/  SEL R188, RZ, 0x4, P2 ;  /* 0x00000004ffbc7807 */ /* 0x000fe40001000000 */
[----:B------:R-:W-:Y:S02]  /*6500*/  ISETP.GE.AND P2, PT, R177, UR4, PT ;  /* 0x00000004b1007c0c */ /* 0x000fe4000bf46270 */
[----:B------:R-:W-:Y:S02]  /*6510*/  ISETP.GE.AND P3, PT, R172, UR4, PT ;  /* 0x00000004ac007c0c */ /* 0x000fe4000bf66270 */
[----:B------:R-:W-:-:S02]  /*6520*/  SEL R177, RZ, 0x4, P2 ;  /* 0x00000004ffb17807 */ /* 0x000fc40001000000 */
[----:B------:R-:W-:Y:S02]  /*6530*/  SEL R172, RZ, 0x4, P3 ;  /* 0x00000004ffac7807 */ /* 0x000fe40001800000 */
[----:B------:R-:W-:Y:S02]  /*6540*/  ISETP.GE.AND P3, PT, R173, UR4, PT ;  /* 0x00000004ad007c0c */ /* 0x000fe4000bf66270 */
[----:B------:R-:W-:Y:S02]  /*6550*/  ISETP.NE.U32.AND P5, PT, R180, RZ, PT ;  /* 0x000000ffb400720c */ /* 0x000fe40003fa5070 */
[----:B------:R-:W-:Y:S01]  /*6560*/  SEL R173, RZ, 0x4, P3 ;  /* 0x00000004ffad7807 */ /* 0x000fe20001800000 */
[----:B------:R-:W-:Y:S01]  /*6570*/  IMAD.WIDE R200, R4, 0x4, R200 ;  /* 0x0000000404c87825 */ /* 0x000fe200078e02c8 */
[----:B--2---:R-:W-:Y:S01]  /*6580*/  SEL R150, R226, RZ, P0 ;  /* 0x000000ffe2967207 */ /* 0x004fe20000000000 */
[----:B------:R-:W5:Y:S01]  /*6590*/  LDL.LU R180, [R1+0xe8] ;  /* 0x0000e80001b47983 */ /* 0x000f620000300800 */
[----:B---3--:R-:W-:-:S07]  /*65a0*/  SHF.R.U32.HI R209, RZ, 0x6, R2 ;  /* 0x00000006ffd17819 */ /* 0x008fce0000011602 */
[----:B------:R1:W-:Y:S01]  /*65b0*/  LDGSTS.E [R236+0x3c000], desc[UR16][R212.64], P5 ;  /* 0x3c000000d4ec7fae */ /* 0x0003e2000a921850 */
[----:B------:R-:W-:Y:S02]  /*65c0*/  SHF.R.U32.HI R227, RZ, 0x6, R2 ;  /* 0x00000006ffe37819 */ /* 0x000fe40000011602 */
[----:B------:R-:W-:Y:S01]  /*65d0*/  SGXT.U32 R209, R209, 0x2 ;  /* 0x00000002d1d1781a */ /* 0x000fe20000000000 */
[----:B------:R2:W-:Y:S01]  /*65e0*/  LDGSTS.E [R236+0x3e000], desc[UR16][R200.64], P1 ;  /* 0x3e000000c8ec7fae */ /* 0x0005e20008921850 */
[----:B------:R-:W-:Y:S02]  /*65f0*/  SGXT.U32 R227, R227, 0x2 ;  /* 0x00000002e3e3781a */ /* 0x000fe40000000000 */
[----:B------:R-:W-:Y:S02]  /*6600*/  LOP3.LUT R209, R209, 0x6c, RZ, 0xfc, !PT ;  /* 0x0000006cd1d17812 */ /* 0x000fe400078efcff */
[----:B------:R-:W-:Y:S02]  /*6610*/  LOP3.LUT R227, R227, 0x10, RZ, 0xfc, !PT ;  /* 0x00000010e3e37812 */ /* 0x000fe400078efcff */
[----:B------:R-:W-:-:S02]  /*6620*/  ISETP.GE.AND P2, PT, R209, UR4, PT ;  /* 0x00000004d1007c0c */ /* 0x000fc4000bf46270 */
[----:B------:R-:W3:Y:S01]  /*6630*/  S2R R209, SR_TID.X ;  /* 0x0000000000d17919 */ /* 0x000ee20000002100 */
[----:B------:R-:W-:Y:S02]  /*6640*/  SEL R2, R159, RZ, P0 ;  /* 0x000000ff9f027207 */ /* 0x000fe40000000000 */
[----:B------:R-:W-:Y:S02]  /*6650*/  SEL R170, RZ, 0x4, P2 ;  /* 0x00000004ffaa7807 */ /* 0x000fe40001000000 */
[----:B------:R-:W-:Y:S02]  /*6660*/  ISETP.GE.AND P2, PT, R227, UR4, PT ;  /* 0x00000004e3007c0c */ /* 0x000fe4000bf46270 */
[----:B------:R-:W4:Y:S02]  /*6670*/  S2R R227, SR_TID.X ;  /* 0x0000000000e37919 */ /* 0x000f240000002100 */
[----:B------:R-:W-:Y:S02]  /*6680*/  SEL R171, RZ, 0x4, P2 ;  /* 0x00000004ffab7807 */ /* 0x000fe40001000000 */
[----:B------:R-:W-:-:S04]  /*6690*/  ISETP.GE.AND P2, PT, R179, UR4, PT ;  /* 0x00000004b3007c0c */ /* 0x000fc8000bf46270 */
[----:B------:R-:W-:Y:S02]  /*66a0*/  SEL R179, RZ, 0x4, P2 ;  /* 0x00000004ffb37807 */ /* 0x000fe40001000000 */
[----:B------:R-:W-:Y:S02]  /*66b0*/  ISETP.NE.U32.AND P2, PT, R150, RZ, PT ;  /* 0x000000ff9600720c */ /* 0x000fe40003f45070 */
[----:B------:R-:W-:-:S04]  /*66c0*/  SEL R150, R158, RZ, P0 ;  /* 0x000000ff9e967207 */ /* 0x000fc80000000000 */
[----:B------:R-:W-:Y:S02]  /*66d0*/  ISETP.NE.U32.AND P4, PT, R150, RZ, PT ;  /* 0x000000ff9600720c */ /* 0x000fe40003f85070 */
[----:B----4-:R-:W-:-:S04]  /*66e0*/  SHF.R.U32.HI R227, RZ, 0x6, R227 ;  /* 0x00000006ffe37819 */ /* 0x010fc800000116e3 */
[----:B------:R-:W-:-:S04]  /*66f0*/  SGXT.U32 R227, R227, 0x2 ;  /* 0x00000002e3e3781a */ /* 0x000fc80000000000 */
[----:B------:R-:W-:-:S04]  /*6700*/  LOP3.LUT R227, R227, 0x34, RZ, 0xfc, !PT ;  /* 0x00000034e3e37812 */ /* 0x000fc800078efcff */
[----:B------:R-:W-:Y:S02]  /*6710*/  ISETP.GE.AND P3, PT, R227, UR4, PT ;  /* 0x00000004e3007c0c */ /* 0x000fe4000bf66270 */
[--C-:B---3--:R-:W-:Y:S02]  /*6720*/  SHF.R.U32.HI R227, RZ, 0x6, R209.reuse ;  /* 0x00000006ffe37819 */ /* 0x108fe400000116d1 */
[----:B------:R-:W-:Y:S02]  /*6730*/  SHF.R.U32.HI R209, RZ, 0x6, R209 ;  /* 0x00000006ffd17819 */ /* 0x000fe400000116d1 */
[----:B------:R-:W-:Y:S02]  /*6740*/  SGXT.U32 R227, R227, 0x2 ;  /* 0x00000002e3e3781a */ /* 0x000fe40000000000 */
[----:B------:R-:W-:Y:S02]  /*6750*/  SGXT.U32 R209, R209, 0x2 ;  /* 0x00000002d1d1781a */ /* 0x000fe40000000000 */
[----:B------:R-:W-:-:S02]  /*6760*/  LOP3.LUT R227, R227, 0x54, RZ, 0xfc, !PT ;  /* 0x00000054e3e37812 */ /* 0x000fc400078efcff */
[----:B------:R-:W-:Y:S02]  /*6770*/  SEL R244, RZ, 0x4, P3 ;  /* 0x00000004fff47807 */ /* 0x000fe40001800000 */
[----:B------:R-:W-:Y:S02]  /*6780*/  LOP3.LUT R209, R209, 0x74, RZ, 0xfc, !PT ;  /* 0x00000074d1d17812 */ /* 0x000fe400078efcff */
[----:B------:R-:W-:-:S04]  /*6790*/  ISETP.GE.AND P3, PT, R227, UR4, PT ;  /* 0x00000004e3007c0c */ /* 0x000fc8000bf66270 */
[----:B------:R-:W-:Y:S02]  /*67a0*/  SEL R227, RZ, 0x4, P3 ;  /* 0x00000004ffe37807 */ /* 0x000fe40001800000 */
[----:B------:R-:W-:Y:S02]  /*67b0*/  ISETP.GE.AND P3, PT, R209, UR4, PT ;  /* 0x00000004d1007c0c */ /* 0x000fe4000bf66270 */
[----:B------:R-:W3:Y:S02]  /*67c0*/  S2R R209, SR_TID.X ;  /* 0x0000000000d17919 */ /* 0x000ee40000002100 */
[--C-:B---3--:R-:W-:Y:S02]  /*67d0*/  SHF.R.U32.HI R151, RZ, 0x6, R209.reuse ;  /* 0x00000006ff977819 */ /* 0x108fe400000116d1 */
[----:B------:R-:W-:Y:S02]  /*67e0*/  SHF.R.U32.HI R159, RZ, 0x6, R209 ;  /* 0x00000006ff9f7819 */ /* 0x000fe400000116d1 */
[----:B------:R-:W-:-:S02]  /*67f0*/  SGXT.U32 R151, R151, 0x2 ;  /* 0x000000029797781a */ /* 0x000fc40000000000 */
[----:B------:R-:W-:Y:S02]  /*6800*/  SGXT.U32 R159, R159, 0x2 ;  /* 0x000000029f9f781a */ /* 0x000fe40000000000 */
[----:B------:R-:W-:Y:S02]  /*6810*/  LOP3.LUT R151, R151, 0x18, RZ, 0xfc, !PT ;  /* 0x0000001897977812 */ /* 0x000fe400078efcff */
[----:B------:R-:W-:Y:S02]  /*6820*/  LOP3.LUT R159, R159, 0x38, RZ, 0xfc, !PT ;  /* 0x000000389f9f7812 */ /* 0x000fe400078efcff */
[----:B------:R-:W-:-:S04]  /*6830*/  ISETP.GE.AND P5, PT, R151, UR4, PT ;  /* 0x0000000497007c0c */ /* 0x000fc8000bfa6270 */
[----:B-1----:R-:W-:Y:S02]  /*6840*/  SEL R213, RZ, 0x4, P5 ;  /* 0x00000004ffd57807 */ /* 0x002fe40002800000 */
[----:B------:R-:W-:Y:S02]  /*6850*/  ISETP.GE.AND P5, PT, R159, UR4, PT ;  /* 0x000000049f007c0c */ /* 0x000fe4000bfa6270 */
[--C-:B------:R-:W-:Y:S01]  /*6860*/  SHF.R.U32.HI R159, RZ, 0x6, R209.reuse ;  /* 0x00000006ff9f7819 */ /* 0x100fe200000116d1 */
[----:B------:R-:W1:Y:S01]  /*6870*/  S2R R151, SR_TID.X ;  /* 0x0000000000977919 */ /* 0x000e620000002100 */
[----:B------:R-:W-:-:S04]  /*6880*/  SHF.R.U32.HI R209, RZ, 0x6, R209 ;  /* 0x00000006ffd17819 */ /* 0x000fc800000116d1 */
[----:B------:R-:W-:Y:S02]  /*6890*/  SGXT.U32 R209, R209, 0x2 ;  /* 0x00000002d1d1781a */ /* 0x000fe40000000000 */
[----:B------:R-:W-:Y:S02]  /*68a0*/  SGXT.U32 R159, R159, 0x2 ;  /* 0x000000029f9f781a */ /* 0x000fe40000000000 */
[----:B------:R-:W-:Y:S02]  /*68b0*/  LOP3.LUT R209, R209, 0x58, RZ, 0xfc, !PT ;  /* 0x00000058d1d17812 */ /* 0x000fe400078efcff */
[----:B------:R-:W-:Y:S02]  /*68c0*/  SEL R212, RZ, 0x4, P5 ;  /* 0x00000004ffd47807 */ /* 0x000fe40002800000 */
[----:B------:R-:W-:Y:S02]  /*68d0*/  LOP3.LUT R159, R159, 0x78, RZ, 0xfc, !PT ;  /* 0x000000789f9f7812 */ /* 0x000fe400078efcff */
[----:B------:R-:W-:-:S04]  /*68e0*/  ISETP.GE.AND P5, PT, R209, UR4, PT ;  /* 0x00000004d1007c0c */ /* 0x000fc8000bfa6270 */
[----:B------:R-:W-:Y:S02]  /*68f0*/  SEL R209, RZ, 0x4, P5 ;  /* 0x00000004ffd17807 */ /* 0x000fe40002800000 */
[----:B------:R-:W-:Y:S02]  /*6900*/  ISETP.GE.AND P5, PT, R159, UR4, PT ;  /* 0x000000049f007c0c */ /* 0x000fe4000bfa6270 */
[----:B------:R-:W3:Y:S01]  /*6910*/  S2R R159, SR_TID.X ;  /* 0x00000000009f7919 */ /* 0x000ee20000002100 */
[----:B-1----:R-:W-:-:S04]  /*6920*/  SHF.R.U32.HI R221, RZ, 0x6, R151 ;  /* 0x00000006ffdd7819 */ /* 0x002fc80000011697 */
[----:B------:R-:W-:-:S04]  /*6930*/  SGXT.U32 R221, R221, 0x2 ;  /* 0x00000002dddd781a */ /* 0x000fc80000000000 */
[----:B------:R-:W-:-:S04]  /*6940*/  LOP3.LUT R221, R221, 0x3c, RZ, 0xfc, !PT ;  /* 0x0000003cdddd7812 */ /* 0x000fc800078efcff */
[----:B------:R-:W-:Y:S02]  /*6950*/  ISETP.GE.AND P6, PT, R221, UR4, PT ;  /* 0x00000004dd007c0c */ /* 0x000fe4000bfc6270 */
[--C-:B------:R-:W-:Y:S02]  /*6960*/  SHF.R.U32.HI R221, RZ, 0x6, R151.reuse ;  /* 0x00000006ffdd7819 */ /* 0x100fe40000011697 */
[----:B------:R-:W-:Y:S02]  /*6970*/  SHF.R.U32.HI R151, RZ, 0x6, R151 ;  /* 0x00000006ff977819 */ /* 0x000fe40000011697 */
[----:B------:R-:W-:Y:S02]  /*6980*/  SEL R150, R208, RZ, P0 ;  /* 0x000000ffd0967207 */ /* 0x000fe40000000000 */
[----:B------:R-:W-:Y:S02]  /*6990*/  SGXT.U32 R151, R151, 0x2 ;  /* 0x000000029797781a */ /* 0x000fe40000000000 */
[----:B---3--:R-:W-:-:S02]  /*69a0*/  SHF.R.U32.HI R159, RZ, 0x6, R159 ;  /* 0x00000006ff9f7819 */ /* 0x008fc4000001169f */
[----:B------:R-:W-:Y:S02]  /*69b0*/  LOP3.LUT R151, R151, 0x5c, RZ, 0xfc, !PT ;  /* 0x0000005c97977812 */ /* 0x000fe400078efcff */
[----:B------:R-:W-:Y:S02]  /*69c0*/  SGXT.U32 R159, R159, 0x2 ;  /* 0x000000029f9f781a */ /* 0x000fe40000000000 */
[----:B------:R-:W-:Y:S02]  /*69d0*/  SEL R226, RZ, 0x4, P3 ;  /* 0x00000004ffe27807 */ /* 0x000fe40001800000 */
[----:B------:R-:W-:Y:S02]  /*69e0*/  SGXT.U32 R221, R221, 0x2 ;  /* 0x00000002dddd781a */ /* 0x000fe40000000000 */
[----:B------:R-:W-:Y:S02]  /*69f0*/  ISETP.NE.U32.AND P3, PT, R150, RZ, PT ;  /* 0x000000ff9600720c */ /* 0x000fe40003f65070 */
[----:B------:R-:W-:-:S02]  /*6a00*/  LOP3.LUT R159, R159, 0x1c, RZ, 0xfc, !PT ;  /* 0x0000001c9f9f7812 */ /* 0x000fc400078efcff */
[----:B------:R-:W-:Y:S02]  /*6a10*/  SEL R150, R188, RZ, P0 ;  /* 0x000000ffbc967207 */ /* 0x000fe40000000000 */
[----:B------:R-:W-:Y:S01]  /*6a20*/  SEL R158, RZ, 0x4, P6 ;  /* 0x00000004ff9e7807 */ /* 0x000fe20003000000 */
[----:B------:R-:W5:Y:S01]  /*6a30*/  LDL.LU R188, [R1+0xe4] ;  /* 0x0000e40001bc7983 */ /* 0x000f620000300800 */
[----:B------:R-:W-:Y:S02]  /*6a40*/  ISETP.GE.AND P6, PT, R151, UR4, PT ;  /* 0x0000000497007c0c */ /* 0x000fe4000bfc6270 */
[----:B------:R-:W-:Y:S02]  /*6a50*/  LOP3.LUT R221, R221, 0x7c, RZ, 0xfc, !PT ;  /* 0x0000007cdddd7812 */ /* 0x000fe400078efcff */
[----:B------:R-:W-:Y:S02]  /*6a60*/  SEL R208, RZ, 0x4, P5 ;  /* 0x00000004ffd07807 */ /* 0x000fe40002800000 */
[----:B------:R-:W-:-:S02]  /*6a70*/  ISETP.NE.U32.AND P5, PT, R150, RZ, PT ;  /* 0x000000ff9600720c */ /* 0x000fc40003fa5070 */
[----:B------:R-:W-:Y:S02]  /*6a80*/  ISETP.GE.AND P1, PT, R159, UR4, PT ;  /* 0x000000049f007c0c */ /* 0x000fe4000bf26270 */
[----:B------:R-:W-:Y:S02]  /*6a90*/  SEL R150, R177, RZ, P0 ;  /* 0x000000ffb1967207 */ /* 0x000fe40000000000 */
[----:B------:R-:W-:Y:S01]  /*6aa0*/  SEL R151, RZ, 0x4, P6 ;  /* 0x00000004ff977807 */ /* 0x000fe20003000000 */
[----:B------:R-:W5:Y:S01]  /*6ab0*/  LDL.LU R177, [R1+0xe0] ;  /* 0x0000e00001b17983 */ /* 0x000f620000300800 */
[----:B------:R-:W-:Y:S02]  /*6ac0*/  ISETP.GE.AND P6, PT, R221, UR4, PT ;  /* 0x00000004dd007c0c */ /* 0x000fe4000bfc6270 */
[----:B------:R-:W-:Y:S02]  /*6ad0*/  SEL R159, RZ, 0x4, P1 ;  /* 0x00000004ff9f7807 */ /* 0x000fe40000800000 */
[----:B------:R-:W-:-:S02]  /*6ae0*/  ISETP.NE.U32.AND P1, PT, R150, RZ, PT ;  /* 0x000000ff9600720c */ /* 0x000fc40003f25070 */
[----:B------:R-:W-:Y:S02]  /*6af0*/  SEL R150, RZ, 0x4, P6 ;  /* 0x00000004ff967807 */ /* 0x000fe40003000000 */
[----:B--2---:R-:W-:Y:S02]  /*6b00*/  SEL R236, R178, RZ, P0 ;  /* 0x000000ffb2ec7207 */ /* 0x004fe40000000000 */
[----:B------:R-:W5:Y:S01]  /*6b10*/  LDL.LU R178, [R1+0xdc] ;  /* 0x0000dc0001b27983 */ /* 0x000f620000300800 */
[----:B------:R-:W-:Y:S02]  /*6b20*/  SEL R200, R179, RZ, P0 ;  /* 0x000000ffb3c87207 */ /* 0x000fe40000000000 */
[----:B------:R-:W-:Y:S01]  /*6b30*/  SEL R201, R181, RZ, P0 ;  /* 0x000000ffb5c97207 */ /* 0x000fe20000000000 */
[----:B------:R-:W5:Y:S01]  /*6b40*/  LDL.LU R179, [R1+0xd8] ;  /* 0x0000d80001b37983 */ /* 0x000f620000300800 */
[----:B------:R-:W-:Y:S02]  /*6b50*/  SEL R220, R172, RZ, P0 ;  /* 0x000000ffacdc7207 */ /* 0x000fe40000000000 */
[----:B------:R-:W-:Y:S01]  /*6b60*/  SEL R170, R170, RZ, P0 ;  /* 0x000000ffaaaa7207 */ /* 0x000fe20000000000 */
[----:B------:R-:W5:Y:S01]  /*6b70*/  LDL.LU R181, [R1+0xd4] ;  /* 0x0000d40001b57983 */ /* 0x000f620000300800 */
[----:B------:R-:W-:-:S02]  /*6b80*/  SEL R171, R171, RZ, P0 ;  /* 0x000000ffabab7207 */ /* 0x000fc40000000000 */
[----:B------:R-:W-:Y:S01]  /*6b90*/  SEL R221, R173, RZ, P0 ;  /* 0x000000ffaddd7207 */ /* 0x000fe20000000000 */
[----:B------:R-:W5:Y:S01]  /*6ba0*/  LDL.LU R172, [R1+0xd0] ;  /* 0x0000d00001ac7983 */ /* 0x000f620000300800 */
[----:B------:R-:W-:Y:S02]  /*6bb0*/  SEL R244, R244, RZ, P0 ;  /* 0x000000fff4f47207 */ /* 0x000fe40000000000 */
[----:B------:R-:W-:Y:S01]  /*6bc0*/  SEL R227, R227, RZ, P0 ;  /* 0x000000ffe3e37207 */ /* 0x000fe20000000000 */
[----:B------:R-:W5:Y:S01]  /*6bd0*/  LDL.LU R173, [R1+0xcc] ;  /* 0x0000cc0001ad7983 */ /* 0x000f620000300800 */
[----:B------:R-:W-:Y:S02]  /*6be0*/  SEL R226, R226, RZ, P0 ;  /* 0x000000ffe2e27207 */ /* 0x000fe40000000000 */
[----:B------:R-:W-:Y:S02]  /*6bf0*/  SEL R213, R213, RZ, P0 ;  /* 0x000000ffd5d57207 */ /* 0x000fe40000000000 */
[----:B------:R-:W-:-:S02]  /*6c00*/  SEL R212, R212, RZ, P0 ;  /* 0x000000ffd4d47207 */ /* 0x000fc40000000000 */
[----:B------:R-:W-:Y:S02]  /*6c10*/  SEL R209, R209, RZ, P0 ;  /* 0x000000ffd1d17207 */ /* 0x000fe40000000000 */
[----:B------:R-:W-:Y:S02]  /*6c20*/  SEL R208, R208, RZ, P0 ;  /* 0x000000ffd0d07207 */ /* 0x000fe40000000000 */
[----:B------:R-:W-:Y:S02]  /*6c30*/  SEL R159, R159, RZ, P0 ;  /* 0x000000ff9f9f7207 */ /* 0x000fe40000000000 */
[----:B------:R-:W-:Y:S02]  /*6c40*/  SEL R158, R158, RZ, P0 ;  /* 0x000000ff9e9e7207 */ /* 0x000fe40000000000 */
[----:B------:R-:W-:Y:S02]  /*6c50*/  SEL R151, R151, RZ, P0 ;  /* 0x000000ff97977207 */ /* 0x000fe40000000000 */
[----:B------:R-:W-:-:S02]  /*6c60*/  SEL R150, R150, RZ, P0 ;  /* 0x000000ff96967207 */ /* 0x000fc40000000000 */
[----:B------:R-:W-:Y:S02]  /*6c70*/  ISETP.NE.U32.AND P0, PT, R175, RZ, PT ;  /* 0x000000ffaf00720c */ /* 0x000fe40003f05070 */
[----:B------:R-:W5:Y:S01]  /*6c80*/  LDL.LU R175, [R1+0xc8] ;  /* 0x0000c80001af7983 */ /* 0x000f620000300800 */
[----:B------:R-:W-:Y:S01]  /*6c90*/  ISETP.NE.U32.AND P6, PT, R2, RZ, PT ;  /* 0x000000ff0200720c */ /* 0x000fe20003fc5070 */
[----:B------:R-:W-:-:S04]  /*6ca0*/  IMAD.WIDE R162, R4, 0x4, R162 ;  /* 0x0000000404a27825 */ /* 0x000fc800078e02a2 */
[----:B------:R-:W-:-:S04]  /*6cb0*/  IMAD.WIDE R224, R4, 0x4, R224 ;  /* 0x0000000404e07825 */ /* 0x000fc800078e02e0 */
[----:B------:R-:W-:Y:S01]  /*6cc0*/  IMAD.WIDE R166, R4, 0x4, R166 ;  /* 0x0000000404a67825 */ /* 0x000fe200078e02a6 */
[----:B------:R1:W-:Y:S01]  /*6cd0*/  LDGSTS.E [R228+0x38000], desc[UR16][R162.64], P0 ;  /* 0x38000000a2e47fae */ /* 0x0003e20008121850 */
[----:B------:R-:W-:Y:S02]  /*6ce0*/  ISETP.NE.U32.AND P0, PT, R170, RZ, PT ;  /* 0x000000ffaa00720c */ /* 0x000fe40003f05070 */
[----:B------:R-:W-:Y:S01]  /*6cf0*/  IMAD.WIDE R154, R4, 0x4, R154 ;  /* 0x00000004049a7825 */ /* 0x000fe200078e029a */
[----:B------:R-:W-:Y:S01]  /*6d00*/  LDGSTS.E [R228+0x3a000], desc[UR16][R224.64], P6 ;  /* 0x3a000000e0e47fae */ /* 0x000fe2000b121850 */
[----:B------:R-:W-:-:S03]  /*6d10*/  ISETP.NE.U32.AND P6, PT, R171, RZ, PT ;  /* 0x000000ffab00720c */ /* 0x000fc60003fc5070 */
[----:B------:R-:W-:Y:S01]  /*6d20*/  LDGSTS.E [R228+0x3c000], desc[UR16][R166.64], P2 ;  /* 0x3c000000a6e47fae */ /* 0x000fe20009121850 */
[----:B------:R-:W-:Y:S01]  /*6d30*/  ISETP.NE.U32.AND P2, PT, R200, RZ, PT ;  /* 0x000000ffc800720c */ /* 0x000fe20003f45070 */
[C---:B------:R-:W-:Y:S02]  /*6d40*/  IMAD.WIDE R222, R4.reuse, 0x4, R222 ;  /* 0x0000000404de7825 */ /* 0x040fe400078e02de */
[----:B------:R-:W-:Y:S01]  /*6d50*/  LDGSTS.E [R228+0x3e000], desc[UR16][R154.64], P4 ;  /* 0x3e0000009ae47fae */ /* 0x000fe2000a121850 */
[----:B------:R-:W-:Y:S01]  /*6d60*/  ISETP.NE.U32.AND P4, PT, R201, RZ, PT ;  /* 0x000000ffc900720c */ /* 0x000fe20003f85070 */
[C---:B------:R-:W-:Y:S02]  /*6d70*/  IMAD.WIDE R218, R4.reuse, 0x4, R218 ;  /* 0x0000000404da7825 */ /* 0x040fe400078e02da */
[----:B------:R-:W-:Y:S02]  /*6d80*/  LDGSTS.E [R229+0x38000], desc[UR16][R222.64], P3 ;  /* 0x38000000dee57fae */ /* 0x000fe40009921850 */
[----:B------:R-:W-:Y:S01]  /*6d90*/  IMAD.WIDE R216, R4, 0x4, R216 ;  /* 0x0000000404d87825 */ /* 0x000fe200078e02d8 */
[----:B------:R-:W-:Y:S01]  /*6da0*/  ISETP.NE.U32.AND P3, PT, R220, RZ, PT ;  /* 0x000000ffdc00720c */ /* 0x000fe20003f65070 */
[----:B------:R-:W-:Y:S02]  /*6db0*/  LDGSTS.E [R229+0x3a000], desc[UR16][R218.64], P5 ;  /* 0x3a000000dae57fae */ /* 0x000fe4000a921850 */
[C---:B------:R-:W-:Y:S01]  /*6dc0*/  IMAD.WIDE R214, R4.reuse, 0x4, R214 ;  /* 0x0000000404d67825 */ /* 0x040fe200078e02d6 */
[----:B------:R-:W-:Y:S01]  /*6dd0*/  ISETP.NE.U32.AND P5, PT, R221, RZ, PT ;  /* 0x000000ffdd00720c */ /* 0x000fe20003fa5070 */
        /* <DEDUP_REMOVED lines=9> */
[----:B------:R-:W-:Y:S01]  /*6e70*/  LDGSTS.E [R230+0x3a000], desc[UR16][R206.64], P2 ;  /* 0x3a000000cee67fae */ /* 0x000fe20009121850 */
[----:B------:R-:W-:Y:S01]  /*6e80*/  ISETP.NE.U32.AND P2, PT, R213, RZ, PT ;  /* 0x000000ffd500720c */ /* 0x000fe20003f45070 */
[----:B------:R-:W-:-:S02]  /*6e90*/  IMAD.WIDE R202, R4, 0x4, R202 ;  /* 0x0000000404ca7825 */ /* 0x000fc400078e02ca */
[----:B------:R-:W-:Y:S01]  /*6ea0*/  LDGSTS.E [R230+0x3c000], desc[UR16][R204.64], P4 ;  /* 0x3c000000cce67fae */ /* 0x000fe2000a121850 */
[----:B------:R-:W-:Y:S01]  /*6eb0*/  ISETP.NE.U32.AND P4, PT, R212, RZ, PT ;  /* 0x000000ffd400720c */ /* 0x000fe20003f85070 */
[C---:B------:R-:W-:Y:S02]  /*6ec0*/  IMAD.WIDE R198, R4.reuse, 0x4, R198 ;  /* 0x0000000404c67825 */ /* 0x040fe400078e02c6 */
        /* <DEDUP_REMOVED lines=22> */
[C---:B------:R-:W-:Y:S02]  /*7030*/  IMAD.WIDE R144, R4.reuse, 0x4, R144 ;  /* 0x0000000404907825 */ /* 0x040fe400078e0290 */
[----:B------:R-:W-:Y:S02]  /*7040*/  LDGSTS.E [R232+0x3e000], desc[UR16][R146.64], P5 ;  /* 0x3e00000092e87fae */ /* 0x000fe4000a921850 */
[----:B------:R-:W-:-:S02]  /*7050*/  IMAD.WIDE R140, R4, 0x4, R140 ;  /* 0x00000004048c7825 */ /* 0x000fc400078e028c */
[----:B------:R-:W-:Y:S02]  /*7060*/  LDGSTS.E [R197+0x38000], desc[UR16][R144.64], P1 ;  /* 0x3800000090c57fae */ /* 0x000fe40008921850 */
[----:B------:R-:W-:Y:S02]  /*7070*/  IMAD.SHL.U32 R139, R139, 0x80, RZ ;  /* 0x000000808b8b7824 */ /* 0x000fe400078e00ff */
[C---:B------:R-:W-:Y:S01]  /*7080*/  IMAD.WIDE R142, R4.reuse, 0x4, R142 ;  /* 0x00000004048e7825 */ /* 0x040fe200078e028e */
[----:B------:R-:W-:Y:S03]  /*7090*/  LDGSTS.E [R197+0x3a000], desc[UR16][R140.64], P0 ;  /* 0x3a0000008cc57fae */ /* 0x000fe60008121850 */
[----:B------:R-:W-:Y:S01]  /*70a0*/  IMAD.WIDE R8, R4, 0x4, R8 ;  /* 0x0000000404087825 */ /* 0x000fe200078e0208 */
[----:B------:R-:W-:Y:S03]  /*70b0*/  LDGSTS.E [R197+0x3c000], desc[UR16][R142.64], P6 ;  /* 0x3c0000008ec57fae */ /* 0x000fe6000b121850 */
[C---:B------:R-:W-:Y:S01]  /*70c0*/  IMAD.WIDE R10, R139.reuse, 0x4, R10 ;  /* 0x000000048b0a7825 */ /* 0x040fe200078e020a */
[----:B------:R-:W-:Y:S03]  /*70d0*/  LDGSTS.E [R197+0x3e000], desc[UR16][R8.64], P2 ;  /* 0x3e00000008c57fae */ /* 0x000fe60009121850 */
[C---:B------:R-:W-:Y:S01]  /*70e0*/  IMAD.WIDE R18, R139.reuse, 0x4, R18 ;  /* 0x000000048b127825 */ /* 0x040fe200078e0212 */
[----:B------:R-:W0:Y:S03]  /*70f0*/  LDGDEPBAR ;  /* 0x00000000000079af */ /* 0x000e260000000000 */
[C---:B------:R-:W-:Y:S01]  /*7100*/  IMAD.WIDE R26, R139.reuse, 0x4, R26 ;  /* 0x000000048b1a7825 */ /* 0x040fe200078e021a */
[----:B------:R-:W-:Y:S03]  /*7110*/  LDGSTS.E [R189+0x10000], desc[UR16][R10.64], P4 ;  /* 0x100000000abd7fae */ /* 0x000fe6000a121850 */
        /* <DEDUP_REMOVED lines=61> */
[----:B------:R-:W2:Y:S03]  /*74f0*/  S2R R2, SR_TID.X ;  /* 0x0000000000027919 */ /* 0x000ea60000002100 */
        /* <DEDUP_REMOVED lines=11> */
[----:B-1----:R-:W1:Y:S03]  /*75b0*/  S2R R163, SR_TID.X ;  /* 0x0000000000a37919 */ /* 0x002e660000002100 */
        /* <DEDUP_REMOVED lines=27> */
[----:B------:R3:W-:Y:S03]  /*7770*/  LDGSTS.E [R5+0x10700], desc[UR16][R24.64], P4 ;  /* 0x1070000018057fae */ /* 0x0007e6000a121850 */
[----:B------:R-:W-:Y:S01]  /*7780*/  IMAD.WIDE R64, R139, 0x4, R64 ;  /* 0x000000048b407825 */ /* 0x000fe200078e0240 */
[----:B------:R4:W-:Y:S01]  /*7790*/  LDGSTS.E [R5+0x10b00], desc[UR16][R32.64], P4 ;  /* 0x10b0000020057fae */ /* 0x0009e2000a121850 */
[----:B------:R-:W-:-:S02]  /*77a0*/  ISETP.GE.AND P0, PT, R6, 0x80, PT ;  /* 0x000000800600780c */ /* 0x000fc40003f06270 */
[C---:B------:R-:W-:Y:S01]  /*77b0*/  IMAD.WIDE R72, R139.reuse, 0x4, R72 ;  /* 0x000000048b487825 */ /* 0x040fe200078e0248 */
[----:B------:R1:W-:Y:S03]  /*77c0*/  LDGSTS.E [R5+0x10f00], desc[UR16][R40.64], P4 ;  /* 0x10f0000028057fae */ /* 0x0003e6000a121850 */
        /* <DEDUP_REMOVED lines=14> */
[----:B------:R-:W-:Y:S01]  /*78b0*/  IMAD.WIDE R136, R139, 0x4, R136 ;  /* 0x000000048b887825 */ /* 0x000fe200078e0288 */
[----:B------:R1:W-:Y:S01]  /*78c0*/  LDGSTS.E [R5+0x12f00], desc[UR16][R104.64], P4 ;  /* 0x12f0000068057fae */ /* 0x0003e2000a121850 */
[----:B--2---:R-:W-:-:S03]  /*78d0*/  SHF.R.U32.HI R2, RZ, 0x6, R2 ;  /* 0x00000006ff027819 */ /* 0x004fc60000011602 */
[----:B------:R2:W-:Y:S04]  /*78e0*/  LDGSTS.E [R5+0x13300], desc[UR16][R112.64], P4 ;  /* 0x1330000070057fae */ /* 0x0005e8000a121850 */
[----:B------:R2:W-:Y:S04]  /*78f0*/  LDGSTS.E [R5+0x13700], desc[UR16][R120.64], P4 ;  /* 0x1370000078057fae */ /* 0x0005e8000a121850 */
[----:B------:R2:W-:Y:S04]  /*7900*/  LDGSTS.E [R5+0x13b00], desc[UR16][R128.64], P4 ;  /* 0x13b0000080057fae */ /* 0x0005e8000a121850 */
[----:B------:R2:W-:Y:S01]  /*7910*/  LDGSTS.E [R5+0x13f00], desc[UR16][R136.64], P4 ;  /* 0x13f0000088057fae */ /* 0x0005e2000a121850 */
[----:B------:R-:W-:-:S03]  /*7920*/  SGXT.U32 R2, R2, 0x2 ;  /* 0x000000020202781a */ /* 0x000fc60000000000 */
[----:B------:R-:W0:Y:S01]  /*7930*/  LDGDEPBAR ;  /* 0x00000000000079af */ /* 0x000e220000000000 */
[----:B---3--:R-:W-:Y:S02]  /*7940*/  CS2R R24, SRZ ;  /* 0x0000000000187805 */ /* 0x008fe4000001ff00 */
[----:B------:R-:W-:Y:S02]  /*7950*/  CS2R R26, SRZ ;  /* 0x00000000001a7805 */ /* 0x000fe4000001ff00 */
[----:B------:R-:W-:Y:S02]  /*7960*/  CS2R R28, SRZ ;  /* 0x00000000001c7805 */ /* 0x000fe4000001ff00 */
[----:B------:R-:W-:Y:S02]  /*7970*/  CS2R R30, SRZ ;  /* 0x00000000001e7805 */ /* 0x000fe4000001ff00 */
[----:B----4-:R-:W-:Y:S02]  /*7980*/  CS2R R32, SRZ ;  /* 0x0000000000207805 */ /* 0x010fe4000001ff00 */
[----:B------:R-:W-:-:S02]  /*7990*/  CS2R R34, SRZ ;  /* 0x0000000000227805 */ /* 0x000fc4000001ff00 */
[----:B------:R-:W-:Y:S02]  /*79a0*/  CS2R R36, SRZ ;  /* 0x0000000000247805 */ /* 0x000fe4000001ff00 */
[----:B------:R-:W-:Y:S02]  /*79b0*/  CS2R R38, SRZ ;  /* 0x0000000000267805 */ /* 0x000fe4000001ff00 */
[----:B-1----:R-:W-:Y:S02]  /*79c0*/  CS2R R40, SRZ ;  /* 0x0000000000287805 */ /* 0x002fe4000001ff00 */
[----:B------:R-:W-:Y:S02]  /*79d0*/  CS2R R42, SRZ ;  /* 0x00000000002a7805 */ /* 0x000fe4000001ff00 */
[----:B------:R-:W-:Y:S02]  /*79e0*/  CS2R R44, SRZ ;  /* 0x00000000002c7805 */ /* 0x000fe4000001ff00 */
[----:B------:R-:W-:-:S02]  /*79f0*/  CS2R R46, SRZ ;  /* 0x00000000002e7805 */ /* 0x000fc4000001ff00 */
[----:B------:R-:W-:Y:S02]  /*7a00*/  CS2R R48, SRZ ;  /* 0x0000000000307805 */ /* 0x000fe4000001ff00 */
[----:B------:R-:W-:Y:S02]  /*7a10*/  CS2R R50, SRZ ;  /* 0x0000000000327805 */ /* 0x000fe4000001ff00 */
[----:B------:R-:W-:Y:S02]  /*7a20*/  CS2R R52, SRZ ;  /* 0x0000000000347805 */ /* 0x000fe4000001ff00 */
[----:B------:R-:W-:Y:S02]  /*7a30*/  CS2R R54, SRZ ;  /* 0x0000000000367805 */ /* 0x000fe4000001ff00 */
[C---:B------:R-:W-:Y:S01]  /*7a40*/  LOP3.LUT R224, R163.reuse, 0x80, RZ, 0xc0, !PT ;  /* 0x00000080a3e07812 */ /* 0x040fe200078ec0ff */
[----:B------:R-:W-:Y:S01]  /*7a50*/  IMAD.SHL.U32 R225, R163, 0x200, RZ ;  /* 0x00000200a3e17824 */ /* 0x000fe200078e00ff */
[----:B--2---:R-:W-:Y:S06]  /*7a60*/  @!P0 BRA `(.L_x_0) ;  /* 0x0000004400dc8947 */ /* 0x004fec0003800000 */
[----:B------:R-:W2:Y:S01]  /*7a70*/  LDL.LU R162, [R1+0xc0] ;  /* 0x0000c00001a27983 */ /* 0x000ea20000300800 */
[----:B------:R-:W-:Y:S02]  /*7a80*/  SHF.R.U32.HI R9, RZ, 0x5, R163 ;  /* 0x00000005ff097819 */ /* 0x000fe400000116a3 */
[----:B-----5:R-:W-:Y:S01]  /*7a90*/  SHF.R.S32.HI R5, RZ, 0x1f, R196 ;  /* 0x0000001fff057819 */ /* 0x020fe200000114c4 */
[----:B------:R-:W3:Y:S01]  /*7aa0*/  LDL.LU R222, [R1] ;  /* 0x0000000001de7983 */ /* 0x000ee20000300800 */
[----:B------:R-:W-:Y:S02]  /*7ab0*/  SHF.R.S32.HI R8, RZ, 0x1f, R195 ;  /* 0x0000001fff087819 */ /* 0x000fe400000114c3 */
[----:B------:R-:W-:Y:S01]  /*7ac0*/  SHF.L.U64.HI R196, R196, 0x2, R5 ;  /* 0x00000002c4c47819 */ /* 0x000fe20000010205 */
[----:B------:R-:W4:Y:S01]  /*7ad0*/  LDL.LU R154, [R1+0x4] ;  /* 0x00000400019a7983 */ /* 0x000f220000300800 */
[----:B------:R-:W-:Y:S02]  /*7ae0*/  SHF.L.U64.HI R195, R195, 0x2, R8 ;  /* 0x00000002c3c37819 */ /* 0x000fe40000010208 */
[----:B------:R-:W-:Y:S01]  /*7af0*/  SHF.R.S32.HI R5, RZ, 0x1f, R194 ;  /* 0x0000001fff057819 */ /* 0x000fe200000114c2 */
[----:B------:R-:W4:Y:S01]  /*7b00*/  LDL.LU R163, [R1+0x8] ;  /* 0x0000080001a37983 */ /* 0x000f220000300800 */
[----:B------:R-:W-:-:S02]  /*7b10*/  SHF.R.S32.HI R8, RZ, 0x1f, R193 ;  /* 0x0000001fff087819 */ /* 0x000fc400000114c1 */
[----:B------:R-:W-:Y:S01]  /*7b20*/  SHF.R.S32.HI R7, RZ, 0x1f, R192 ;  /* 0x0000001fff077819 */ /* 0x000fe200000114c0 */
[----:B------:R-:W4:Y:S01]  /*7b30*/  LDL.LU R223, [R1+0xc] ;  /* 0x00000c0001df7983 */ /* 0x000f220000300800 */
[----:B------:R-:W-:Y:S01]  /*7b40*/  SHF.L.U64.HI R194, R194, 0x2, R5 ;  /* 0x00000002c2c27819 */ /* 0x000fe20000010205 */
[----:B------:R-:W-:Y:S01]  /*7b50*/  IMAD.SHL.U32 R171, R139, 0x8, RZ ;  /* 0x000000088bab7824 */ /* 0x000fe200078e00ff */
[----:B------:R-:W-:Y:S01]  /*7b60*/  SHF.L.U64.HI R193, R193, 0x2, R8 ;  /* 0x00000002c1c17819 */ /* 0x000fe20000010208 */
[----:B------:R-:W4:Y:S01]  /*7b70*/  LDL.LU R201, [R1+0x10] ;  /* 0x0000100001c97983 */ /* 0x000f220000300800 */
[----:B------:R-:W-:Y:S02]  /*7b80*/  SHF.L.U64.HI R192, R192, 0x2, R7 ;  /* 0x00000002c0c07819 */ /* 0x000fe40000010207 */
[----:B------:R-:W-:Y:S01]  /*7b90*/  SHF.R.S32.HI R5, RZ, 0x1f, R190 ;  /* 0x0000001fff057819 */ /* 0x000fe200000114be */
[----:B------:R-:W4:Y:S01]  /*7ba0*/  LDL.LU R167, [R1+0x14] ;  /* 0x0000140001a77983 */ /* 0x000f220000300800 */
[----:B------:R-:W-:-:S02]  /*7bb0*/  SHF.R.S32.HI R8, RZ, 0x1f, R233 ;  /* 0x0000001fff087819 */ /* 0x000fc400000114e9 */
[----:B------:R-:W-:Y:S02]  /*7bc0*/  SHF.R.S32.HI R7, RZ, 0x1f, R6 ;  /* 0x0000001fff077819 */ /* 0x000fe40000011406 */
[----:B------:R-:W-:Y:S02]  /*7bd0*/  SHF.R.S32.HI R10, RZ, 0x1f, R191 ;  /* 0x0000001fff0a7819 */ /* 0x000fe400000114bf */
[----:B--2---:R-:W-:Y:S02]  /*7be0*/  SHF.R.S32.HI R24, RZ, 0x1f, R162 ;  /* 0x0000001fff187819 */ /* 0x004fe400000114a2 */
[----:B------:R-:W-:Y:S02]  /*7bf0*/  SHF.R.S32.HI R25, RZ, 0x1f, R139 ;  /* 0x0000001fff197819 */ /* 0x000fe4000001148b */
[----:B------:R-:W-:Y:S02]  /*7c00*/  SHF.L.U64.HI R24, R162, 0x2, R24 ;  /* 0x00000002a2187819 */ /* 0x000fe40000010218 */
[----:B------:R-:W2:Y:S01]  /*7c10*/  LDL.LU R162, [R1+0x18] ;  /* 0x0000180001a27983 */ /* 0x000ea20000300800 */
[----:B------:R-:W-:-:S02]  /*7c20*/  SHF.L.U64.HI R190, R190, 0x2, R5 ;  /* 0x00000002bebe7819 */ /* 0x000fc40000010205 */
[----:B------:R-:W-:Y:S01]  /*7c30*/  LEA.HI R176, R7, R6, RZ, 0x7 ;  /* 0x0000000607b07211 */ /* 0x000fe200078f38ff */
[----:B------:R-:W2:Y:S01]  /*7c40*/  LDL.LU R228, [R1+0x1c] ;  /* 0x00001c0001e47983 */ /* 0x000ea20000300800 */
[----:B------:R-:W-:Y:S02]  /*7c50*/  R2UR UR15, R9 ;  /* 0x00000000090f72ca */ /* 0x000fe400000e0000 */
[----:B------:R-:W-:Y:S01]  /*7c60*/  SHF.R.S32.HI R11, RZ, 0x1f, R234 ;  /* 0x0000001fff0b7819 */ /* 0x000fe200000114ea */
[----:B------:R-:W2:Y:S01]  /*7c70*/  LDL.LU R155, [R1+0x20] ;  /* 0x00002000019b7983 */ /* 0x000ea20000300800 */
[----:B------:R-:W-:Y:S02]  /*7c80*/  SHF.R.S32.HI R18, RZ, 0x1f, R237 ;  /* 0x0000001fff127819 */ /* 0x000fe400000114ed */
[----:B------:R-:W-:Y:S01]  /*7c90*/  LEA R137, P0, R234, R171, 0x2 ;  /* 0x000000abea897211 */ /* 0x000fe200078010ff */
[----:B------:R-:W2:Y:S01]  /*7ca0*/  LDL.LU R200, [R1+0x24] ;  /* 0x0000240001c87983 */ /* 0x000ea20000300800 */
[----:B------:R-:W-:-:S02]  /*7cb0*/  SHF.R.S32.HI R16, RZ, 0x1f, R235 ;  /* 0x0000001fff107819 */ /* 0x000fc400000114eb */
[----:B------:R-:W-:Y:S01]  /*7cc0*/  SHF.L.U64.HI R191, R191, 0x2, R10 ;  /* 0x00000002bfbf7819 */ /* 0x000fe2000001020a */
[----:B------:R-:W2:Y:S01]  /*7cd0*/  LDL.LU R166, [R1+0x28] ;  /* 0x0000280001a67983 */ /* 0x000ea20000300800 */
[----:B------:R-:W-:Y:S02]  /*7ce0*/  SHF.L.U64.HI R5, R233, 0x2, R8 ;  /* 0x00000002e9057819 */ /* 0x000fe40000010208 */
[----:B------:R-:W-:Y:S01]  /*7cf0*/  SHF.R.S32.HI R9, RZ, 0x1f, R238 ;  /* 0x0000001fff097819 */ /* 0x000fe200000114ee */
[----:B------:R-:W2:Y:S01]  /*7d00*/  LDL.LU R220, [R1+0x2c] ;  /* 0x00002c0001dc7983 */ /* 0x000ea20000300800 */
[----:B------:R-:W-:Y:S02]  /*7d10*/  SHF.L.U64.HI R170, R139, 0x3, R25 ;  /* 0x000000038baa7819 */ /* 0x000fe40000010219 */
[-C--:B------:R-:W-:Y:S02]  /*7d20*/  LEA R7, P2, R237, R171.reuse, 0x2 ;  /* 0x000000abed077211 */ /* 0x080fe400078410ff */
[----:B------:R-:W-:-:S02]  /*7d30*/  LEA R8, P3, R238, R171, 0x2 ;  /* 0x000000abee087211 */ /* 0x000fc400078610ff */
[----:B------:R-:W-:Y:S02]  /*7d40*/  LEA R6, P1, R235, R171, 0x2 ;  /* 0x000000abeb067211 */ /* 0x000fe400078210ff */
[-C--:B------:R-:W-:Y:S02]  /*7d50*/  LEA.HI.X R14, R234, R170.reuse, R11, 0x2, P0 ;  /* 0x000000aaea0e7211 */ /* 0x080fe400000f140b */
[-C--:B------:R-:W-:Y:S02]  /*7d60*/  LEA.HI.X R18, R237, R170.reuse, R18, 0x2, P2 ;  /* 0x000000aaed127211 */ /* 0x080fe400010f1412 */
[-C--:B------:R-:W-:Y:S02]  /*7d70*/  LEA.HI.X R20, R238, R170.reuse, R9, 0x2, P3 ;  /* 0x000000aaee147211 */ /* 0x080fe400018f1409 */
[----:B------:R-:W-:Y:S02]  /*7d80*/  LEA.HI.X R16, R235, R170, R16, 0x2, P1 ;  /* 0x000000aaeb107211 */ /* 0x000fe400008f1410 */
[----:B------:R-:W-:-:S02]  /*7d90*/  SHF.R.S32.HI R22, RZ, 0x1f, R239 ;  /* 0x0000001fff167819 */ /* 0x000fc400000114ef */
[----:B------:R-:W-:Y:S02]  /*7da0*/  SHF.R.S32.HI R58, RZ, 0x1f, R241 ;  /* 0x0000001fff3a7819 */ /* 0x000fe400000114f1 */
[----:B------:R-:W-:Y:S02]  /*7db0*/  SHF.R.S32.HI R13, RZ, 0x1f, R242 ;  /* 0x0000001fff0d7819 */ /* 0x000fe400000114f2 */
[-C--:B------:R-:W-:Y:S02]  /*7dc0*/  LEA R9, P0, R239, R171.reuse, 0x2 ;  /* 0x000000abef097211 */ /* 0x080fe400078010ff */
[-C--:B------:R-:W-:Y:S02]  /*7dd0*/  LEA R12, P2, R241, R171.reuse, 0x2 ;  /* 0x000000abf10c7211 */ /* 0x080fe400078410ff */
[----:B------:R-:W-:Y:S02]  /*7de0*/  LEA R11, P3, R242, R171, 0x2 ;  /* 0x000000abf20b7211 */ /* 0x000fe400078610ff */
[----:B------:R-:W-:-:S02]  /*7df0*/  SHF.R.S32.HI R15, RZ, 0x1f, R240 ;  /* 0x0000001fff0f7819 */ /* 0x000fc400000114f0 */
[----:B------:R-:W-:Y:S02]  /*7e00*/  LEA R10, P1, R240, R171, 0x2 ;  /* 0x000000abf00a7211 */ /* 0x000fe400078210ff */
[-C--:B------:R-:W-:Y:S02]  /*7e10*/  LEA.HI.X R22, R239, R170.reuse, R22, 0x2, P0 ;  /* 0x000000aaef167211 */ /* 0x080fe400000f1416 */
[-C--:B------:R-:W-:Y:S02]  /*7e20*/  LEA.HI.X R58, R241, R170.reuse, R58, 0x2, P2 ;  /* 0x000000aaf13a7211 */ /* 0x080fe400010f143a */
[-C--:B------:R-:W-:Y:S02]  /*7e30*/  LEA.HI.X R60, R242, R170.reuse, R13, 0x2, P3 ;  /* 0x000000aaf23c7211 */ /* 0x080fe400018f140d */
[----:B------:R-:W-:Y:S02]  /*7e40*/  LEA.HI.X R56, R240, R170, R15, 0x2, P1 ;  /* 0x000000aaf0387211 */ /* 0x000fe400008f140f */
[----:B------:R-:W-:-:S02]  /*7e50*/  SHF.R.S32.HI R62, RZ, 0x1f, R243 ;  /* 0x0000001fff3e7819 */ /* 0x000fc400000114f3 */
[----:B------:R-:W-:Y:S02]  /*7e60*/  SHF.R.S32.HI R21, RZ, 0x1f, R246 ;  /* 0x0000001fff157819 */ /* 0x000fe400000114f6 */
[-C--:B------:R-:W-:Y:S02]  /*7e70*/  LEA R13, P0, R243, R171.reuse, 0x2 ;  /* 0x000000abf30d7211 */ /* 0x080fe400078010ff */
[-C--:B------:R-:W-:Y:S02]  /*7e80*/  LEA R17, P2, R246, R171.reuse, 0x2 ;  /* 0x000000abf6117211 */ /* 0x080fe400078410ff */
[----:B------:R-:W-:Y:S02]  /*7e90*/  SHF.R.S32.HI R64, RZ, 0x1f, R245 ;  /* 0x0000001fff407819 */ /* 0x000fe400000114f5 */
[----:B------:R-:W-:Y:S02]  /*7ea0*/  LEA R15, P1, R245, R171, 0x2 ;  /* 0x000000abf50f7211 */ /* 0x000fe400078210ff */
[----:B------:R-:W-:-:S02]  /*7eb0*/  SHF.R.S32.HI R68, RZ, 0x1f, R247 ;  /* 0x0000001fff447819 */ /* 0x000fc400000114f7 */
[-C--:B------:R-:W-:Y:S02]  /*7ec0*/  LEA R19, P3, R247, R171.reuse, 0x2 ;  /* 0x000000abf7137211 */ /* 0x080fe400078610ff */
[-C--:B------:R-:W-:Y:S02]  /*7ed0*/  LEA.HI.X R62, R243, R170.reuse, R62, 0x2, P0 ;  /* 0x000000aaf33e7211 */ /* 0x080fe400000f143e */
[-C--:B------:R-:W-:Y:S02]  /*7ee0*/  LEA.HI.X R66, R246, R170.reuse, R21, 0x2, P2 ;  /* 0x000000aaf6427211 */ /* 0x080fe400010f1415 */
[----:B------:R-:W-:Y:S02]  /*7ef0*/  LEA.HI.X R64, R245, R170, R64, 0x2, P1 ;  /* 0x000000aaf5407211 */ /* 0x000fe400008f1440 */
[----:B------:R-:W-:Y:S02]  /*7f00*/  SHF.R.S32.HI R29, RZ, 0x1f, R248 ;  /* 0x0000001fff1d7819 */ /* 0x000fe400000114f8 */
[----:B------:R-:W-:-:S02]  /*7f10*/  LEA R21, P0, R248, R171, 0x2 ;  /* 0x000000abf8157211 */ /* 0x000fc400078010ff */
[----:B------:R-:W-:Y:S02]  /*7f20*/  SHF.R.S32.HI R72, RZ, 0x1f, R249 ;  /* 0x0000001fff487819 */ /* 0x000fe400000114f9 */
[-C--:B------:R-:W-:Y:S02]  /*7f30*/  LEA R23, P1, R249, R171.reuse, 0x2 ;  /* 0x000000abf9177211 */ /* 0x080fe400078210ff */
[----:B------:R-:W-:Y:S02]  /*7f40*/  LEA.HI.X R68, R247, R170, R68, 0x2, P3 ;  /* 0x000000aaf7447211 */ /* 0x000fe400018f1444 */
[----:B------:R-:W-:Y:S02]  /*7f50*/  SHF.R.S32.HI R27, RZ, 0x1f, R250 ;  /* 0x0000001fff1b7819 */ /* 0x000fe400000114fa */
[----:B------:R-:W-:Y:S02]  /*7f60*/  LEA R57, P2, R250, R171, 0x2 ;  /* 0x000000abfa397211 */ /* 0x000fe400078410ff */
[----:B------:R-:W-:-:S02]  /*7f70*/  SHF.R.S32.HI R76, RZ, 0x1f, R251 ;  /* 0x0000001fff4c7819 */ /* 0x000fc400000114fb */
[-C--:B------:R-:W-:Y:S02]  /*7f80*/  LEA R59, P3, R251, R171.reuse, 0x2 ;  /* 0x000000abfb3b7211 */ /* 0x080fe400078610ff */
[-C--:B------:R-:W-:Y:S02]  /*7f90*/  LEA.HI.X R70, R248, R170.reuse, R29, 0x2, P0 ;  /* 0x000000aaf8467211 */ /* 0x080fe400000f141d */
[-C--:B------:R-:W-:Y:S02]  /*7fa0*/  LEA.HI.X R72, R249, R170.reuse, R72, 0x2, P1 ;  /* 0x000000aaf9487211 */ /* 0x080fe400008f1448 */
[----:B------:R-:W-:Y:S02]  /*7fb0*/  SHF.R.S32.HI R33, RZ, 0x1f, R252 ;  /* 0x0000001fff217819 */ /* 0x000fe400000114fc */
[----:B------:R-:W-:Y:S02]  /*7fc0*/  LEA R61, P0, R252, R171, 0x2 ;  /* 0x000000abfc3d7211 */ /* 0x000fe400078010ff */
[----:B------:R-:W-:-:S02]  /*7fd0*/  LEA.HI.X R74, R250, R170, R27, 0x2, P2 ;  /* 0x000000aafa4a7211 */ /* 0x000fc400010f141b */
[----:B---3--:R-:W-:Y:S02]  /*7fe0*/  SHF.R.S32.HI R31, RZ, 0x1f, R222 ;  /* 0x0000001fff1f7819 */ /* 0x008fe400000114de */
[-C--:B------:R-:W-:Y:S02]  /*7ff0*/  LEA R63, P1, R222, R171.reuse, 0x2 ;  /* 0x000000abde3f7211 */ /* 0x080fe400078210ff */
[----:B------:R-:W-:Y:S02]  /*8000*/  LEA.HI.X R76, R251, R170, R76, 0x2, P3 ;  /* 0x000000aafb4c7211 */ /* 0x000fe400018f144c */
[----:B----4-:R-:W-:Y:S02]  /*8010*/  SHF.R.S32.HI R29, RZ, 0x1f, R154 ;  /* 0x0000001fff1d7819 */ /* 0x010fe4000001149a */
[----:B------:R-:W-:Y:S02]  /*8020*/  LEA R65, P2, R154, R171, 0x2 ;  /* 0x000000ab9a417211 */ /* 0x000fe400078410ff */
[----:B------:R-:W-:-:S02]  /*8030*/  SHF.R.S32.HI R27, RZ, 0x1f, R163 ;  /* 0x0000001fff1b7819 */ /* 0x000fc400000114a3 */
[-C--:B------:R-:W-:Y:S02]  /*8040*/  LEA R67, P3, R163, R171.reuse, 0x2 ;  /* 0x000000aba3437211 */ /* 0x080fe400078610ff */
[-C--:B------:R-:W-:Y:S02]  /*8050*/  LEA.HI.X R78, R252, R170.reuse, R33, 0x2, P0 ;  /* 0x000000aafc4e7211 */ /* 0x080fe400000f1421 */
[-C--:B------:R-:W-:Y:S02]  /*8060*/  LEA.HI.X R80, R222, R170.reuse, R31, 0x2, P1 ;  /* 0x000000aade507211 */ /* 0x080fe400008f141f */
[----:B------:R-:W-:Y:S01]  /*8070*/  SHF.R.S32.HI R33, RZ, 0x1f, R223 ;  /* 0x0000001fff217819 */ /* 0x000fe200000114df */
[----:B------:R-:W3:Y:S01]  /*8080*/  LDL.LU R222, [R1+0x30] ;  /* 0x0000300001de7983 */ /* 0x000ee20000300800 */
[----:B------:R-:W-:Y:S02]  /*8090*/  LEA R69, P0, R223, R171, 0x2 ;  /* 0x000000abdf457211 */ /* 0x000fe400078010ff */
[----:B------:R-:W-:-:S02]  /*80a0*/  LEA.HI.X R82, R154, R170, R29, 0x2, P2 ;  /* 0x000000aa9a527211 */ /* 0x000fc400010f141d */
[----:B------:R-:W-:Y:S01]  /*80b0*/  SHF.R.S32.HI R31, RZ, 0x1f, R201 ;  /* 0x0000001fff1f7819 */ /* 0x000fe200000114c9 */
[----:B------:R-:W4:Y:S01]  /*80c0*/  LDL.LU R154, [R1+0x34] ;  /* 0x00003400019a7983 */ /* 0x000f220000300800 */
[-C--:B------:R-:W-:Y:S02]  /*80d0*/  LEA R71, P1, R201, R171.reuse, 0x2 ;  /* 0x000000abc9477211 */ /* 0x080fe400078210ff */
[-C--:B------:R-:W-:Y:S02]  /*80e0*/  LEA.HI.X R84, R163, R170.reuse, R27, 0x2, P3 ;  /* 0x000000aaa3547211 */ /* 0x080fe400018f141b */
[----:B------:R-:W-:Y:S01]  /*80f0*/  SHF.R.S32.HI R29, RZ, 0x1f, R167 ;  /* 0x0000001fff1d7819 */ /* 0x000fe200000114a7 */
[----:B------:R-:W4:Y:S01]  /*8100*/  LDL.LU R163, [R1+0x38] ;  /* 0x0000380001a37983 */ /* 0x000f220000300800 */
[----:B------:R-:W-:Y:S02]  /*8110*/  LEA R73, P2, R167, R171, 0x2 ;  /* 0x000000aba7497211 */ /* 0x000fe400078410ff */
[----:B------:R-:W-:-:S02]  /*8120*/  LEA.HI.X R86, R223, R170, R33, 0x2, P0 ;  /* 0x000000aadf567211 */ /* 0x000fc400000f1421 */
[-C--:B------:R-:W-:Y:S01]  /*8130*/  LEA.HI.X R88, R201, R170.reuse, R31, 0x2, P1 ;  /* 0x000000aac9587211 */ /* 0x080fe200008f141f */
[----:B------:R-:W4:Y:S01]  /*8140*/  LDL.LU R223, [R1+0x3c] ;  /* 0x00003c0001df7983 */ /* 0x000f220000300800 */
[----:B------:R-:W-:-:S03]  /*8150*/  LEA.HI.X R90, R167, R170, R29, 0x2, P2 ;  /* 0x000000aaa75a7211 */ /* 0x000fc600010f141d */
[----:B------:R-:W4:Y:S04]  /*8160*/  LDL.LU R201, [R1+0x40] ;  /* 0x0000400001c97983 */ /* 0x000f280000300800 */
[----:B------:R-:W4:Y:S01]  /*8170*/  LDL.LU R167, [R1+0x44] ;  /* 0x0000440001a77983 */ /* 0x000f220000300800 */
[----:B--2---:R-:W-:Y:S02]  /*8180*/  SHF.R.S32.HI R27, RZ, 0x1f, R162 ;  /* 0x0000001fff1b7819 */ /* 0x004fe400000114a2 */
[-C--:B------:R-:W-:Y:S02]  /*8190*/  LEA R75, P3, R162, R171.reuse, 0x2 ;  /* 0x000000aba24b7211 */ /* 0x080fe400078610ff */
[----:B------:R-:W-:Y:S02]  /*81a0*/  SHF.R.S32.HI R33, RZ, 0x1f, R228 ;  /* 0x0000001fff217819 */ /* 0x000fe400000114e4 */
[----:B------:R-:W-:-:S02]  /*81b0*/  LEA R77, P0, R228, R171, 0x2 ;  /* 0x000000abe44d7211 */ /* 0x000fc400078010ff */
[----:B------:R-:W-:Y:S02]  /*81c0*/  SHF.R.S32.HI R31, RZ, 0x1f, R155 ;  /* 0x0000001fff1f7819 */ /* 0x000fe4000001149b */
[-C--:B------:R-:W-:Y:S02]  /*81d0*/  LEA R79, P1, R155, R171.reuse, 0x2 ;  /* 0x000000ab9b4f7211 */ /* 0x080fe400078210ff */
[----:B------:R-:W-:Y:S02]  /*81e0*/  LEA.HI.X R92, R162, R170, R27, 0x2, P3 ;  /* 0x000000aaa25c7211 */ /* 0x000fe400018f141b */
[----:B------:R-:W-:Y:S01]  /*81f0*/  SHF.R.S32.HI R29, RZ, 0x1f, R200 ;  /* 0x0000001fff1d7819 */ /* 0x000fe200000114c8 */
[----:B------:R-:W2:Y:S01]  /*8200*/  LDL.LU R162, [R1+0x48] ;  /* 0x0000480001a27983 */ /* 0x000ea20000300800 */
[----:B------:R-:W-:Y:S02]  /*8210*/  LEA R81, P2, R200, R171, 0x2 ;  /* 0x000000abc8517211 */ /* 0x000fe400078410ff */
[----:B------:R-:W-:-:S02]  /*8220*/  SHF.R.S32.HI R27, RZ, 0x1f, R166 ;  /* 0x0000001fff1b7819 */ /* 0x000fc400000114a6 */
[----:B------:R-:W-:Y:S02]  /*8230*/  LEA R83, P3, R166, R171, 0x2 ;  /* 0x000000aba6537211 */ /* 0x000fe400078610ff */
[-C--:B------:R-:W-:Y:S02]  /*8240*/  LEA.HI.X R94, R228, R170.reuse, R33, 0x2, P0 ;  /* 0x000000aae45e7211 */ /* 0x080fe400000f1421 */
[-C--:B------:R-:W-:Y:S01]  /*8250*/  LEA.HI.X R96, R155, R170.reuse, R31, 0x2, P1 ;  /* 0x000000aa9b607211 */ /* 0x080fe200008f141f */
[----:B------:R-:W2:Y:S01]  /*8260*/  LDL.LU R228, [R1+0x4c] ;  /* 0x00004c0001e47983 */ /* 0x000ea20000300800 */
[-C--:B------:R-:W-:Y:S02]  /*8270*/  LEA.HI.X R98, R200, R170.reuse, R29, 0x2, P2 ;  /* 0x000000aac8627211 */ /* 0x080fe400010f141d */
[----:B------:R-:W-:Y:S01]  /*8280*/  LEA.HI.X R100, R166, R170, R27, 0x2, P3 ;  /* 0x000000aaa6647211 */ /* 0x000fe200018f141b */
[----:B------:R-:W2:Y:S04]  /*8290*/  LDL.LU R155, [R1+0x50] ;  /* 0x00005000019b7983 */ /* 0x000ea80000300800 */
[----:B------:R-:W2:Y:S04]  /*82a0*/  LDL.LU R200, [R1+0x54] ;  /* 0x0000540001c87983 */ /* 0x000ea80000300800 */
[----:B------:R-:W2:Y:S01]  /*82b0*/  LDL.LU R166, [R1+0x58] ;  /* 0x0000580001a67983 */ /* 0x000ea20000300800 */
[----:B------:R-:W-:-:S02]  /*82c0*/  SHF.R.S32.HI R33, RZ, 0x1f, R220 ;  /* 0x0000001fff217819 */ /* 0x000fc400000114dc */
[----:B------:R-:W-:-:S04]  /*82d0*/  LEA R85, P0, R220, R171, 0x2 ;  /* 0x000000abdc557211 */ /* 0x000fc800078010ff */
[----:B------:R-:W-:Y:S02]  /*82e0*/  LEA.HI.X R102, R220, R170, R33, 0x2, P0 ;  /* 0x000000aadc667211 */ /* 0x000fe400000f1421 */
[----:B------:R-:W2:Y:S01]  /*82f0*/  LDL.LU R220, [R1+0x5c] ;  /* 0x00005c0001dc7983 */ /* 0x000ea20000300800 */
[----:B---3--:R-:W-:Y:S02]  /*8300*/  SHF.R.S32.HI R31, RZ, 0x1f, R222 ;  /* 0x0000001fff1f7819 */ /* 0x008fe400000114de */
[-C--:B------:R-:W-:Y:S02]  /*8310*/  LEA R87, P1, R222, R171.reuse, 0x2 ;  /* 0x000000abde577211 */ /* 0x080fe400078210ff */
[----:B----4-:R-:W-:Y:S02]  /*8320*/  SHF.R.S32.HI R29, RZ, 0x1f, R154 ;  /* 0x0000001fff1d7819 */ /* 0x010fe4000001149a */
[----:B------:R-:W-:Y:S02]  /*8330*/  LEA R89, P2, R154, R171, 0x2 ;  /* 0x000000ab9a597211 */ /* 0x000fe400078410ff */
[----:B------:R-:W-:-:S02]  /*8340*/  SHF.R.S32.HI R27, RZ, 0x1f, R163 ;  /* 0x0000001fff1b7819 */ /* 0x000fc400000114a3 */
[CC--:B------:R-:W-:Y:S02]  /*8350*/  LEA R91, P3, R163.reuse, R171.reuse, 0x2 ;  /* 0x000000aba35b7211 */ /* 0x0c0fe400078610ff */
[-C--:B------:R-:W-:Y:S02]  /*8360*/  LEA.HI.X R104, R222, R170.reuse, R31, 0x2, P1 ;  /* 0x000000aade687211 */ /* 0x080fe400008f141f */
[-C--:B------:R-:W-:Y:S01]  /*8370*/  LEA.HI.X R108, R163, R170.reuse, R27, 0x2, P3 ;  /* 0x000000aaa36c7211 */ /* 0x080fe200018f141b */
[----:B------:R-:W3:Y:S01]  /*8380*/  LDL.LU R222, [R1+0x60] ;  /* 0x0000600001de7983 */ /* 0x000ee20000300800 */
[----:B------:R-:W-:Y:S02]  /*8390*/  SHF.R.S32.HI R33, RZ, 0x1f, R223 ;  /* 0x0000001fff217819 */ /* 0x000fe400000114df */
[----:B------:R-:W-:Y:S02]  /*83a0*/  LEA R93, P0, R223, R171, 0x2 ;  /* 0x000000abdf5d7211 */ /* 0x000fe400078010ff */
[----:B------:R-:W-:-:S02]  /*83b0*/  LEA.HI.X R106, R154, R170, R29, 0x2, P2 ;  /* 0x000000aa9a6a7211 */ /* 0x000fc400010f141d */
[----:B------:R-:W-:Y:S01]  /*83c0*/  SHF.R.S32.HI R31, RZ, 0x1f, R201 ;  /* 0x0000001fff1f7819 */ /* 0x000fe200000114c9 */
[----:B------:R-:W4:Y:S01]  /*83d0*/  LDL.LU R154, [R1+0x64] ;  /* 0x00006400019a7983 */ /* 0x000f220000300800 */
[-C--:B------:R-:W-:Y:S02]  /*83e0*/  LEA R95, P1, R201, R171.reuse, 0x2 ;  /* 0x000000abc95f7211 */ /* 0x080fe400078210ff */
[----:B------:R-:W-:Y:S01]  /*83f0*/  SHF.R.S32.HI R29, RZ, 0x1f, R167 ;  /* 0x0000001fff1d7819 */ /* 0x000fe200000114a7 */
[----:B------:R-:W4:Y:S01]  /*8400*/  LDL.LU R163, [R1+0x68] ;  /* 0x0000680001a37983 */ /* 0x000f220000300800 */
[----:B------:R-:W-:Y:S02]  /*8410*/  LEA R97, P2, R167, R171, 0x2 ;  /* 0x000000aba7617211 */ /* 0x000fe400078410ff */
[-C--:B------:R-:W-:Y:S02]  /*8420*/  LEA.HI.X R110, R223, R170.reuse, R33, 0x2, P0 ;  /* 0x000000aadf6e7211 */ /* 0x080fe400000f1421 */
[-C--:B------:R-:W-:Y:S01]  /*8430*/  LEA.HI.X R112, R201, R170.reuse, R31, 0x2, P1 ;  /* 0x000000aac9707211 */ /* 0x080fe200008f141f */
[----:B------:R-:W4:Y:S01]  /*8440*/  LDL.LU R223, [R1+0x6c] ;  /* 0x00006c0001df7983 */ /* 0x000f220000300800 */
[----:B------:R-:W-:-:S03]  /*8450*/  LEA.HI.X R114, R167, R170, R29, 0x2, P2 ;  /* 0x000000aaa7727211 */ /* 0x000fc600010f141d */
[----:B------:R-:W4:Y:S04]  /*8460*/  LDL.LU R201, [R1+0x70] ;  /* 0x0000700001c97983 */ /* 0x000f280000300800 */
[----:B------:R-:W4:Y:S01]  /*8470*/  LDL.LU R167, [R1+0x74] ;  /* 0x0000740001a77983 */ /* 0x000f220000300800 */
[----:B--2---:R-:W-:Y:S02]  /*8480*/  SHF.R.S32.HI R27, RZ, 0x1f, R162 ;  /* 0x0000001fff1b7819 */ /* 0x004fe400000114a2 */
[----:B------:R-:W-:-:S04]  /*8490*/  LEA R99, P3, R162, R171, 0x2 ;  /* 0x000000aba2637211 */ /* 0x000fc800078610ff */
[----:B------:R-:W-:Y:S02]  /*84a0*/  LEA.HI.X R116, R162, R170, R27, 0x2, P3 ;  /* 0x000000aaa2747211 */ /* 0x000fe400018f141b */
[----:B------:R-:W2:Y:S01]  /*84b0*/  LDL.LU R162, [R1+0x78] ;  /* 0x0000780001a27983 */ /* 0x000ea20000300800 */
[----:B------:R-:W-:Y:S02]  /*84c0*/  SHF.R.S32.HI R33, RZ, 0x1f, R228 ;  /* 0x0000001fff217819 */ /* 0x000fe400000114e4 */
[----:B------:R-:W-:-:S04]  /*84d0*/  LEA R101, P0, R228, R171, 0x2 ;  /* 0x000000abe4657211 */ /* 0x000fc800078010ff */
[----:B------:R-:W-:Y:S02]  /*84e0*/  LEA.HI.X R118, R228, R170, R33, 0x2, P0 ;  /* 0x000000aae4767211 */ /* 0x000fe400000f1421 */
[----:B------:R-:W2:Y:S01]  /*84f0*/  LDL.LU R228, [R1+0x7c] ;  /* 0x00007c0001e47983 */ /* 0x000ea20000300800 */
[----:B------:R-:W-:Y:S02]  /*8500*/  SHF.R.S32.HI R27, RZ, 0x1f, R166 ;  /* 0x0000001fff1b7819 */ /* 0x000fe400000114a6 */
[----:B------:R-:W-:-:S04]  /*8510*/  LEA R107, P3, R166, R171, 0x2 ;  /* 0x000000aba66b7211 */ /* 0x000fc800078610ff */
[-C--:B------:R-:W-:Y:S02]  /*8520*/  LEA.HI.X R124, R166, R170.reuse, R27, 0x2, P3 ;  /* 0x000000aaa67c7211 */ /* 0x080fe400018f141b */
[----:B------:R-:W2:Y:S01]  /*8530*/  LDL.LU R166, [R1+0x80] ;  /* 0x0000800001a67983 */ /* 0x000ea20000300800 */
[----:B------:R-:W-:Y:S02]  /*8540*/  SHF.R.S32.HI R31, RZ, 0x1f, R155 ;  /* 0x0000001fff1f7819 */ /* 0x000fe4000001149b */
[CC--:B------:R-:W-:Y:S02]  /*8550*/  LEA R103, P1, R155.reuse, R171.reuse, 0x2 ;  /* 0x000000ab9b677211 */ /* 0x0c0fe400078210ff */
[----:B------:R-:W-:Y:S02]  /*8560*/  SHF.R.S32.HI R29, RZ, 0x1f, R200 ;  /* 0x0000001fff1d7819 */ /* 0x000fe400000114c8 */
[----:B------:R-:W-:Y:S02]  /*8570*/  LEA R105, P2, R200, R171, 0x2 ;  /* 0x000000abc8697211 */ /* 0x000fe400078410ff */
[----:B------:R-:W-:-:S02]  /*8580*/  LEA.HI.X R120, R155, R170, R31, 0x2, P1 ;  /* 0x000000aa9b787211 */ /* 0x000fc400008f141f */
[-C--:B------:R-:W-:Y:S01]  /*8590*/  LEA.HI.X R122, R200, R170.reuse, R29, 0x2, P2 ;  /* 0x000000aac87a7211 */ /* 0x080fe200010f141d */
[----:B------:R-:W2:Y:S04]  /*85a0*/  LDL.LU R155, [R1+0x84] ;  /* 0x00008400019b7983 */ /* 0x000ea80000300800 */
[----:B------:R-:W2:Y:S01]  /*85b0*/  LDL.LU R200, [R1+0x88] ;  /* 0x0000880001c87983 */ /* 0x000ea20000300800 */
[----:B------:R-:W-:Y:S02]  /*85c0*/  SHF.R.S32.HI R31, RZ, 0x1f, R220 ;  /* 0x0000001fff1f7819 */ /* 0x000fe400000114dc */
[C---:B------:R-:W-:Y:S01]  /*85d0*/  LEA R109, P0, R220.reuse, R171, 0x2 ;  /* 0x000000abdc6d7211 */ /* 0x040fe200078010ff */
[----:B------:R-:W2:Y:S03]  /*85e0*/  LDL.LU R218, [R1+0x8c] ;  /* 0x00008c0001da7983 */ /* 0x000ea60000300800 */
[----:B------:R-:W-:Y:S01]  /*85f0*/  LEA.HI.X R126, R220, R170, R31, 0x2, P0 ;  /* 0x000000aadc7e7211 */ /* 0x000fe200000f141f */
[----:B------:R-:W2:Y:S01]  /*8600*/  LDL.LU R219, [R1+0x90] ;  /* 0x0000900001db7983 */ /* 0x000ea20000300800 */
[----:B---3--:R-:W-:-:S02]  /*8610*/  SHF.R.S32.HI R29, RZ, 0x1f, R222 ;  /* 0x0000001fff1d7819 */ /* 0x008fc400000114de */
[-C--:B------:R-:W-:Y:S02]  /*8620*/  LEA R111, P1, R222, R171.reuse, 0x2 ;  /* 0x000000abde6f7211 */ /* 0x080fe400078210ff */
[----:B----4-:R-:W-:Y:S02]  /*8630*/  SHF.R.S32.HI R129, RZ, 0x1f, R154 ;  /* 0x0000001fff817819 */ /* 0x010fe4000001149a */
[-C--:B------:R-:W-:Y:S02]  /*8640*/  LEA R113, P2, R154, R171.reuse, 0x2 ;  /* 0x000000ab9a717211 */ /* 0x080fe400078410ff */
[----:B------:R-:W-:Y:S02]  /*8650*/  SHF.R.S32.HI R27, RZ, 0x1f, R163 ;  /* 0x0000001fff1b7819 */ /* 0x000fe400000114a3 */
[----:B------:R-:W-:Y:S02]  /*8660*/  LEA R115, P3, R163, R171, 0x2 ;  /* 0x000000aba3737211 */ /* 0x000fe400078610ff */
[----:B------:R-:W-:-:S02]  /*8670*/  LEA.HI.X R128, R222, R170, R29, 0x2, P1 ;  /* 0x000000aade807211 */ /* 0x000fc400008f141d */
[-C--:B------:R-:W-:Y:S02]  /*8680*/  LEA.HI.X R129, R154, R170.reuse, R129, 0x2, P2 ;  /* 0x000000aa9a817211 */ /* 0x080fe400010f1481 */
[----:B------:R-:W-:Y:S01]  /*8690*/  LEA.HI.X R130, R163, R170, R27, 0x2, P3 ;  /* 0x000000aaa3827211 */ /* 0x000fe200018f141b */
[----:B------:R-:W3:Y:S01]  /*86a0*/  LDL.LU R154, [R1+0x94] ;  /* 0x00009400019a7983 */ /* 0x000ee20000300800 */
[----:B------:R-:W-:Y:S02]  /*86b0*/  SHF.R.S32.HI R29, RZ, 0x1f, R201 ;  /* 0x0000001fff1d7819 */ /* 0x000fe400000114c9 */
[-C--:B------:R-:W-:Y:S01]  /*86c0*/  LEA R119, P1, R201, R171.reuse, 0x2 ;  /* 0x000000abc9777211 */ /* 0x080fe200078210ff */
[----:B------:R-:W4:Y:S01]  /*86d0*/  LDL.LU R163, [R1+0x98] ;  /* 0x0000980001a37983 */ /* 0x000f220000300800 */
[----:B------:R-:W-:Y:S02]  /*86e0*/  SHF.R.S32.HI R133, RZ, 0x1f, R167 ;  /* 0x0000001fff857819 */ /* 0x000fe400000114a7 */
[----:B------:R-:W-:Y:S01]  /*86f0*/  LEA R121, P2, R167, R171, 0x2 ;  /* 0x000000aba7797211 */ /* 0x000fe200078410ff */
[----:B------:R-:W4:Y:S01]  /*8700*/  LDL.LU R220, [R1+0x9c] ;  /* 0x00009c0001dc7983 */ /* 0x000f220000300800 */
[----:B------:R-:W-:-:S02]  /*8710*/  SHF.R.S32.HI R131, RZ, 0x1f, R223 ;  /* 0x0000001fff837819 */ /* 0x000fc400000114df */
[-C--:B------:R-:W-:Y:S01]  /*8720*/  LEA R117, P0, R223, R171.reuse, 0x2 ;  /* 0x000000abdf757211 */ /* 0x080fe200078010ff */
[----:B------:R-:W4:Y:S01]  /*8730*/  LDL.LU R222, [R1+0xa0] ;  /* 0x0000a00001de7983 */ /* 0x000f220000300800 */
[-C--:B------:R-:W-:Y:S02]  /*8740*/  LEA.HI.X R132, R201, R170.reuse, R29, 0x2, P1 ;  /* 0x000000aac9847211 */ /* 0x080fe400008f141d */
[-C--:B------:R-:W-:Y:S02]  /*8750*/  LEA.HI.X R133, R167, R170.reuse, R133, 0x2, P2 ;  /* 0x000000aaa7857211 */ /* 0x080fe400010f1485 */
[----:B------:R-:W-:Y:S01]  /*8760*/  LEA.HI.X R131, R223, R170, R131, 0x2, P0 ;  /* 0x000000aadf837211 */ /* 0x000fe200000f1483 */
[----:B------:R-:W4:Y:S01]  /*8770*/  LDL.LU R167, [R1+0xa4] ;  /* 0x0000a40001a77983 */ /* 0x000f220000300800 */
[----:B--2---:R-:W-:Y:S02]  /*8780*/  SHF.R.S32.HI R27, RZ, 0x1f, R162 ;  /* 0x0000001fff1b7819 */ /* 0x004fe400000114a2 */
[----:B------:R-:W-:-:S04]  /*8790*/  LEA R123, P3, R162, R171, 0x2 ;  /* 0x000000aba27b7211 */ /* 0x000fc800078610ff */
[-C--:B------:R-:W-:Y:S02]  /*87a0*/  LEA.HI.X R134, R162, R170.reuse, R27, 0x2, P3 ;  /* 0x000000aaa2867211 */ /* 0x080fe400018f141b */
[----:B------:R-:W2:Y:S01]  /*87b0*/  LDL.LU R162, [R1+0xa8] ;  /* 0x0000a80001a27983 */ /* 0x000ea20000300800 */
[----:B------:R-:W-:Y:S02]  /*87c0*/  SHF.R.S32.HI R135, RZ, 0x1f, R228 ;  /* 0x0000001fff877819 */ /* 0x000fe400000114e4 */
[C---:B------:R-:W-:Y:S01]  /*87d0*/  LEA R125, P0, R228.reuse, R171, 0x2 ;  /* 0x000000abe47d7211 */ /* 0x040fe200078010ff */
[----:B------:R-:W2:Y:S03]  /*87e0*/  LDL.LU R223, [R1+0xac] ;  /* 0x0000ac0001df7983 */ /* 0x000ea60000300800 */
[----:B------:R-:W-:Y:S02]  /*87f0*/  LEA.HI.X R135, R228, R170, R135, 0x2, P0 ;  /* 0x000000aae4877211 */ /* 0x000fe400000f1487 */
[----:B------:R-:W-:-:S02]  /*8800*/  SHF.R.S32.HI R31, RZ, 0x1f, R166 ;  /* 0x0000001fff1f7819 */ /* 0x000fc400000114a6 */
[----:B------:R-:W-:-:S04]  /*8810*/  LEA R127, P1, R166, R171, 0x2 ;  /* 0x000000aba67f7211 */ /* 0x000fc800078210ff */
[----:B------:R-:W-:Y:S02]  /*8820*/  LEA.HI.X R136, R166, R170, R31, 0x2, P1 ;  /* 0x000000aaa6887211 */ /* 0x000fe400008f141f */
[----:B------:R-:W2:Y:S04]  /*8830*/  LDL.LU R166, [R1+0xb0] ;  /* 0x0000b00001a67983 */ /* 0x000ea80000300800 */
[----:B------:R-:W2:Y:S04]  /*8840*/  LDL.LU R201, [R1+0xb4] ;  /* 0x0000b40001c97983 */ /* 0x000ea80000300800 */
[----:B------:R-:W2:Y:S01]  /*8850*/  LDL.LU R228, [R1+0xb8] ;  /* 0x0000b80001e47983 */ /* 0x000ea20000300800 */
[----:B------:R-:W-:-:S02]  /*8860*/  SHF.R.S32.HI R27, RZ, 0x1f, R200 ;  /* 0x0000001fff1b7819 */ /* 0x000fc400000114c8 */
[----:B------:R-:W-:-:S04]  /*8870*/  LEA R147, P3, R200, R171, 0x2 ;  /* 0x000000abc8937211 */ /* 0x000fc800078610ff */
[-C--:B------:R-:W-:Y:S02]  /*8880*/  LEA.HI.X R146, R200, R170.reuse, R27, 0x2, P3 ;  /* 0x000000aac8927211 */ /* 0x080fe400018f141b */
[----:B------:R-:W2:Y:S01]  /*8890*/  LDL.LU R200, [R1+0xc4] ;  /* 0x0000c40001c87983 */ /* 0x000ea20000300800 */
[----:B------:R-:W-:Y:S02]  /*88a0*/  SHF.R.S32.HI R29, RZ, 0x1f, R155 ;  /* 0x0000001fff1d7819 */ /* 0x000fe4000001149b */
[C---:B------:R-:W-:Y:S02]  /*88b0*/  LEA R145, P2, R155.reuse, R171, 0x2 ;  /* 0x000000ab9b917211 */ /* 0x040fe400078410ff */
[----:B------:R-:W-:Y:S02]  /*88c0*/  SHF.R.S32.HI R33, RZ, 0x1f, R218 ;  /* 0x0000001fff217819 */ /* 0x000fe400000114da */
[----:B------:R-:W-:Y:S02]  /*88d0*/  LEA.HI.X R144, R155, R170, R29, 0x2, P2 ;  /* 0x000000aa9b907211 */ /* 0x000fe400010f141d */
[----:B------:R-:W-:-:S02]  /*88e0*/  SHF.R.S32.HI R31, RZ, 0x1f, R219 ;  /* 0x0000001fff1f7819 */ /* 0x000fc400000114db */
[CC--:B------:R-:W-:Y:S02]  /*88f0*/  LEA R149, P0, R218.reuse, R171.reuse, 0x2 ;  /* 0x000000abda957211 */ /* 0x0c0fe400078010ff */
[C---:B------:R-:W-:Y:S02]  /*8900*/  LEA R151, P1, R219.reuse, R171, 0x2 ;  /* 0x000000abdb977211 */ /* 0x040fe400078210ff */
[-C--:B------:R-:W-:Y:S02]  /*8910*/  LEA.HI.X R148, R218, R170.reuse, R33, 0x2, P0 ;  /* 0x000000aada947211 */ /* 0x080fe400000f1421 */
[----:B------:R-:W-:Y:S02]  /*8920*/  LEA.HI.X R150, R219, R170, R31, 0x2, P1 ;  /* 0x000000aadb967211 */ /* 0x000fe400008f141f */
[----:B------:R-:W-:Y:S02]  /*8930*/  IADD3 R137, P5, R137, UR10, RZ ;  /* 0x0000000a89897c10 */ /* 0x000fe4000ffbe0ff */
[----:B------:R-:W-:-:S02]  /*8940*/  IADD3 R6, P4, R6, UR10, RZ ;  /* 0x0000000a06067c10 */ /* 0x000fc4000ff9e0ff */
[----:B------:R-:W-:Y:S02]  /*8950*/  IADD3.X R14, R14, UR11, RZ, P5, !PT ;  /* 0x0000000b0e0e7c10 */ /* 0x000fe4000affe4ff */
[----:B------:R-:W-:Y:S02]  /*8960*/  IADD3.X R16, R16, UR11, RZ, P4, !PT ;  /* 0x0000000b10107c10 */ /* 0x000fe4000a7fe4ff */
[----:B------:R-:W-:Y:S02]  /*8970*/  IADD3 R9, P6, R9, UR10, RZ ;  /* 0x0000000a09097c10 */ /* 0x000fe4000ffde0ff */
[----:B------:R-:W-:Y:S02]  /*8980*/  IADD3 R10, P5, R10, UR10, RZ ;  /* 0x0000000a0a0a7c10 */ /* 0x000fe4000ffbe0ff */
[----:B------:R-:W-:Y:S02]  /*8990*/  IADD3 R12, P4, R12, UR10, RZ ;  /* 0x0000000a0c0c7c10 */ /* 0x000fe4000ff9e0ff */
[----:B------:R-:W-:-:S02]  /*89a0*/  IADD3.X R22, R22, UR11, RZ, P6, !PT ;  /* 0x0000000b16167c10 */ /* 0x000fc4000b7fe4ff */
        /* <DEDUP_REMOVED lines=15> */
[----:B---3--:R-:W-:Y:S02]  /*8aa0*/  SHF.R.S32.HI R29, RZ, 0x1f, R154 ;  /* 0x0000001fff1d7819 */ /* 0x008fe4000001149a */
[----:B------:R-:W-:Y:S02]  /*8ab0*/  LEA R153, P2, R154, R171, 0x2 ;  /* 0x000000ab9a997211 */ /* 0x000fe400078410ff */
[----:B----4-:R-:W-:-:S02]  /*8ac0*/  SHF.R.S32.HI R27, RZ, 0x1f, R163 ;  /* 0x0000001fff1b7819 */ /* 0x010fc400000114a3 */
[CC--:B------:R-:W-:Y:S02]  /*8ad0*/  LEA R155, P3, R163.reuse, R171.reuse, 0x2 ;  /* 0x000000aba39b7211 */ /* 0x0c0fe400078610ff */
[-C--:B------:R-:W-:Y:S02]  /*8ae0*/  LEA.HI.X R152, R154, R170.reuse, R29, 0x2, P2 ;  /* 0x000000aa9a987211 */ /* 0x080fe400010f141d */
[----:B------:R-:W-:Y:S02]  /*8af0*/  LEA.HI.X R154, R163, R170, R27, 0x2, P3 ;  /* 0x000000aaa39a7211 */ /* 0x000fe400018f141b */
[----:B------:R-:W-:Y:S02]  /*8b00*/  SHF.R.S32.HI R33, RZ, 0x1f, R220 ;  /* 0x0000001fff217819 */ /* 0x000fe400000114dc */
[----:B------:R-:W-:Y:S02]  /*8b10*/  SHF.R.S32.HI R31, RZ, 0x1f, R222 ;  /* 0x0000001fff1f7819 */ /* 0x000fe400000114de */
[----:B------:R-:W-:-:S02]  /*8b20*/  LEA R157, P0, R220, R171, 0x2 ;  /* 0x000000abdc9d7211 */ /* 0x000fc400078010ff */
[----:B------:R-:W-:Y:S02]  /*8b30*/  SHF.R.S32.HI R29, RZ, 0x1f, R167 ;  /* 0x0000001fff1d7819 */ /* 0x000fe400000114a7 */
[-C--:B------:R-:W-:Y:S02]  /*8b40*/  LEA R159, P1, R222, R171.reuse, 0x2 ;  /* 0x000000abde9f7211 */ /* 0x080fe400078210ff */
[C---:B------:R-:W-:Y:S02]  /*8b50*/  LEA R161, P2, R167.reuse, R171, 0x2 ;  /* 0x000000aba7a17211 */ /* 0x040fe400078410ff */
[-C--:B------:R-:W-:Y:S02]  /*8b60*/  LEA.HI.X R156, R220, R170.reuse, R33, 0x2, P0 ;  /* 0x000000aadc9c7211 */ /* 0x080fe400000f1421 */
[-C--:B------:R-:W-:Y:S02]  /*8b70*/  LEA.HI.X R158, R222, R170.reuse, R31, 0x2, P1 ;  /* 0x000000aade9e7211 */ /* 0x080fe400008f141f */
[----:B------:R-:W-:-:S02]  /*8b80*/  LEA.HI.X R160, R167, R170, R29, 0x2, P2 ;  /* 0x000000aaa7a07211 */ /* 0x000fc400010f141d */
[----:B------:R-:W-:Y:S02]  /*8b90*/  IADD3 R69, P5, R69, UR10, RZ ;  /* 0x0000000a45457c10 */ /* 0x000fe4000ffbe0ff */
[----:B------:R-:W-:Y:S02]  /*8ba0*/  IADD3 R71, P4, R71, UR10, RZ ;  /* 0x0000000a47477c10 */ /* 0x000fe4000ff9e0ff */
[----:B------:R-:W-:Y:S02]  /*8bb0*/  IADD3.X R84, R84, UR11, RZ, P6, !PT ;  /* 0x0000000b54547c10 */ /* 0x000fe4000b7fe4ff */
[----:B------:R-:W-:Y:S02]  /*8bc0*/  IADD3.X R86, R86, UR11, RZ, P5, !PT ;  /* 0x0000000b56567c10 */ /* 0x000fe4000affe4ff */
[----:B------:R-:W-:Y:S02]  /*8bd0*/  IADD3.X R88, R88, UR11, RZ, P4, !PT ;  /* 0x0000000b58587c10 */ /* 0x000fe4000a7fe4ff */
[----:B------:R-:W-:-:S02]  /*8be0*/  IADD3 R77, P6, R77, UR10, RZ ;  /* 0x0000000a4d4d7c10 */ /* 0x000fc4000ffde0ff */
        /* <DEDUP_REMOVED lines=30> */
[----:B--2---:R-:W-:Y:S02]  /*8dd0*/  SHF.R.S32.HI R27, RZ, 0x1f, R162 ;  /* 0x0000001fff1b7819 */ /* 0x004fe400000114a2 */
[CC--:B------:R-:W-:Y:S02]  /*8de0*/  LEA R163, P3, R162.reuse, R171.reuse, 0x2 ;  /* 0x000000aba2a37211 */ /* 0x0c0fe400078610ff */
[----:B------:R-:W-:Y:S02]  /*8df0*/  SHF.R.S32.HI R33, RZ, 0x1f, R223 ;  /* 0x0000001fff217819 */ /* 0x000fe400000114df */
[----:B------:R-:W-:Y:S02]  /*8e00*/  LEA.HI.X R162, R162, R170, R27, 0x2, P3 ;  /* 0x000000aaa2a27211 */ /* 0x000fe400018f141b */
[----:B------:R-:W-:-:S04]  /*8e10*/  LEA R165, P0, R223, R171, 0x2 ;  /* 0x000000abdfa57211 */ /* 0x000fc800078010ff */
[----:B------:R-:W-:Y:S02]  /*8e20*/  LEA.HI.X R164, R223, R170, R33, 0x2, P0 ;  /* 0x000000aadfa47211 */ /* 0x000fe400000f1421 */
[----:B------:R-:W-:Y:S02]  /*8e30*/  SHF.R.S32.HI R31, RZ, 0x1f, R166 ;  /* 0x0000001fff1f7819 */ /* 0x000fe400000114a6 */
[-C--:B------:R-:W-:Y:S02]  /*8e40*/  LEA R167, P1, R166, R171.reuse, 0x2 ;  /* 0x000000aba6a77211 */ /* 0x080fe400078210ff */
[----:B------:R-:W-:Y:S02]  /*8e50*/  SHF.R.S32.HI R29, RZ, 0x1f, R201 ;  /* 0x0000001fff1d7819 */ /* 0x000fe400000114c9 */
[----:B------:R-:W-:Y:S02]  /*8e60*/  LEA R169, P2, R201, R171, 0x2 ;  /* 0x000000abc9a97211 */ /* 0x000fe400078410ff */
[----:B------:R-:W-:-:S02]  /*8e70*/  SHF.R.S32.HI R27, RZ, 0x1f, R228 ;  /* 0x0000001fff1b7819 */ /* 0x000fc400000114e4 */
[----:B------:R-:W-:Y:S02]  /*8e80*/  LEA R171, P3, R228, R171, 0x2 ;  /* 0x000000abe4ab7211 */ /* 0x000fe400078610ff */
[-C--:B------:R-:W-:Y:S02]  /*8e90*/  LEA.HI.X R166, R166, R170.reuse, R31, 0x2, P1 ;  /* 0x000000aaa6a67211 */ /* 0x080fe400008f141f */
        /* <DEDUP_REMOVED lines=8> */
[----:B------:R-:W-:Y:S02]  /*8f20*/  IADD3.X R60, R60, UR11, RZ, P3, !PT ;  /* 0x0000000b3c3c7c10 */ /* 0x000fe40009ffe4ff */
[----:B------:R-:W-:-:S02]  /*8f30*/  IADD3.X R62, R62, UR11, RZ, P2, !PT ;  /* 0x0000000b3e3e7c10 */ /* 0x000fc400097fe4ff */
[----:B------:R-:W-:Y:S02]  /*8f40*/  IADD3 R21, P3, R21, UR10, RZ ;  /* 0x0000000a15157c10 */ /* 0x000fe4000ff7e0ff */
[----:B------:R-:W-:Y:S02]  /*8f50*/  IADD3 R23, P2, R23, UR10, RZ ;  /* 0x0000000a17177c10 */ /* 0x000fe4000ff5e0ff */
[----:B------:R-:W-:Y:S02]  /*8f60*/  IADD3.X R70, R70, UR11, RZ, P3, !PT ;  /* 0x0000000b46467c10 */ /* 0x000fe40009ffe4ff */
[----:B------:R-:W-:Y:S02]  /*8f70*/  IADD3.X R72, R72, UR11, RZ, P2, !PT ;  /* 0x0000000b48487c10 */ /* 0x000fe400097fe4ff */
        /* <DEDUP_REMOVED lines=10> */
[----:B------:R-:W-:Y:S02]  /*9020*/  LEA R140, P1, R4, R200, 0x3 ;  /* 0x000000c8048c7211 */ /* 0x000fe400078218ff */
[----:B------:R-:W-:Y:S02]  /*9030*/  IADD3.X R100, R100, UR11, RZ, P3, !PT ;  /* 0x0000000b64647c10 */ /* 0x000fe40009ffe4ff */
[----:B------:R-:W-:Y:S02]  /*9040*/  IADD3.X R102, R102, UR11, RZ, P2, !PT ;  /* 0x0000000b66667c10 */ /* 0x000fe400097fe4ff */
[----:B------:R-:W-:-:S02]  /*9050*/  LOP3.LUT R200, R2, 0x70, RZ, 0xfc, !PT ;  /* 0x0000007002c87812 */ /* 0x000fc400078efcff */
[----:B------:R-:W-:Y:S02]  /*9060*/  IADD3 R93, P3, R93, UR10, RZ ;  /* 0x0000000a5d5d7c10 */ /* 0x000fe4000ff7e0ff */
[----:B------:R-:W-:Y:S02]  /*9070*/  IADD3 R95, P2, R95, UR10, RZ ;  /* 0x0000000a5f5f7c10 */ /* 0x000fe4000ff5e0ff */
[C---:B------:R-:W-:Y:S02]  /*9080*/  LOP3.LUT R223, R2.reuse, 0x7c, RZ, 0xfc, !PT ;  /* 0x0000007c02df7812 */ /* 0x040fe400078efcff */
[C---:B------:R-:W-:Y:S02]  /*9090*/  LOP3.LUT R201, R2.reuse, 0x78, RZ, 0xfc, !PT ;  /* 0x0000007802c97812 */ /* 0x040fe400078efcff */
[----:B------:R-:W-:Y:S01]  /*90a0*/  LOP3.LUT R228, R2, 0x74, RZ, 0xfc, !PT ;  /* 0x0000007402e47812 */ /* 0x000fe200078efcff */
[----:B------:R-:W-:Y:S01]  /*90b0*/  IMAD R218, R200, R138, RZ ;  /* 0x0000008ac8da7224 */ /* 0x000fe200078e02ff */
[----:B------:R-:W-:-:S02]  /*90c0*/  IADD3.X R110, R110, UR11, RZ, P3, !PT ;  /* 0x0000000b6e6e7c10 */ /* 0x000fc40009ffe4ff */
[----:B------:R-:W-:Y:S02]  /*90d0*/  IADD3.X R112, R112, UR11, RZ, P2, !PT ;  /* 0x0000000b70707c10 */ /* 0x000fe400097fe4ff */
[----:B------:R-:W-:Y:S02]  /*90e0*/  IADD3 R103, P3, R103, UR10, RZ ;  /* 0x0000000a67677c10 */ /* 0x000fe4000ff7e0ff */
[----:B------:R-:W-:Y:S02]  /*90f0*/  IADD3 R105, P2, R105, UR10, RZ ;  /* 0x0000000a69697c10 */ /* 0x000fe4000ff5e0ff */
[C---:B------:R-:W-:Y:S01]  /*9100*/  LOP3.LUT R200, R2.reuse, 0x60, RZ, 0xfc, !PT ;  /* 0x0000006002c87812 */ /* 0x040fe200078efcff */
[-C--:B------:R-:W-:Y:S01]  /*9110*/  IMAD R221, R223, R138.reuse, RZ ;  /* 0x0000008adfdd7224 */ /* 0x080fe200078e02ff */
[C---:B------:R-:W-:Y:S01]  /*9120*/  LOP3.LUT R223, R2.reuse, 0x6c, RZ, 0xfc, !PT ;  /* 0x0000006c02df7812 */ /* 0x040fe200078efcff */
[-C--:B------:R-:W-:Y:S01]  /*9130*/  IMAD R220, R201, R138.reuse, RZ ;  /* 0x0000008ac9dc7224 */ /* 0x080fe200078e02ff */
[----:B------:R-:W-:Y:S01]  /*9140*/  LOP3.LUT R201, R2, 0x68, RZ, 0xfc, !PT ;  /* 0x0000006802c97812 */ /* 0x000fe200078efcff */
[----:B------:R-:W-:Y:S01]  /*9150*/  IMAD R219, R228, R138, RZ ;  /* 0x0000008ae4db7224 */ /* 0x000fe200078e02ff */
[----:B------:R-:W-:-:S02]  /*9160*/  LOP3.LUT R228, R2, 0x64, RZ, 0xfc, !PT ;  /* 0x0000006402e47812 */ /* 0x000fc400078efcff */
[----:B------:R-:W-:Y:S02]  /*9170*/  IADD3.X R120, R120, UR11, RZ, P3, !PT ;  /* 0x0000000b78787c10 */ /* 0x000fe40009ffe4ff */
[----:B------:R-:W-:Y:S01]  /*9180*/  IADD3.X R122, R122, UR11, RZ, P2, !PT ;  /* 0x0000000b7a7a7c10 */ /* 0x000fe200097fe4ff */
[-C--:B------:R-:W-:Y:S01]  /*9190*/  IMAD R214, R200, R138.reuse, RZ ;  /* 0x0000008ac8d67224 */ /* 0x080fe200078e02ff */
[----:B------:R-:W-:Y:S02]  /*91a0*/  IADD3 R113, P3, R113, UR10, RZ ;  /* 0x0000000a71717c10 */ /* 0x000fe4000ff7e0ff */
[----:B------:R-:W-:Y:S02]  /*91b0*/  IADD3 R115, P2, R115, UR10, RZ ;  /* 0x0000000a73737c10 */ /* 0x000fe4000ff5e0ff */
[----:B------:R-:W-:Y:S01]  /*91c0*/  LOP3.LUT R200, R2, 0x50, RZ, 0xfc, !PT ;  /* 0x0000005002c87812 */ /* 0x000fe200078efcff */
[-C--:B------:R-:W-:Y:S01]  /*91d0*/  IMAD R217, R223, R138.reuse, RZ ;  /* 0x0000008adfd97224 */ /* 0x080fe200078e02ff */
[----:B------:R-:W-:Y:S01]  /*91e0*/  IADD3.X R129, R129, UR11, RZ, P3, !PT ;  /* 0x0000000b81817c10 */ /* 0x000fe20009ffe4ff */
[-C--:B------:R-:W-:Y:S01]  /*91f0*/  IMAD R216, R201, R138.reuse, RZ ;  /* 0x0000008ac9d87224 */ /* 0x080fe200078e02ff */
[----:B------:R-:W-:Y:S01]  /*9200*/  IADD3.X R130, R130, UR11, RZ, P2, !PT ;  /* 0x0000000b82827c10 */ /* 0x000fe200097fe4ff */
[----:B------:R-:W-:Y:S01]  /*9210*/  IMAD R215, R228, R138, RZ ;  /* 0x0000008ae4d77224 */ /* 0x000fe200078e02ff */
[----:B------:R-:W-:-:S02]  /*9220*/  LOP3.LUT R223, R2, 0x5c, RZ, 0xfc, !PT ;  /* 0x0000005c02df7812 */ /* 0x000fc400078efcff */
[C---:B------:R-:W-:Y:S02]  /*9230*/  LOP3.LUT R201, R2.reuse, 0x58, RZ, 0xfc, !PT ;  /* 0x0000005802c97812 */ /* 0x040fe400078efcff */
[----:B------:R-:W-:Y:S02]  /*9240*/  LOP3.LUT R228, R2, 0x54, RZ, 0xfc, !PT ;  /* 0x0000005402e47812 */ /* 0x000fe400078efcff */
[----:B------:R-:W-:Y:S02]  /*9250*/  IADD3 R123, P3, R123, UR10, RZ ;  /* 0x0000000a7b7b7c10 */ /* 0x000fe4000ff7e0ff */
[----:B------:R-:W-:Y:S01]  /*9260*/  IADD3 R125, P2, R125, UR10, RZ ;  /* 0x0000000a7d7d7c10 */ /* 0x000fe2000ff5e0ff */
[-C--:B------:R-:W-:Y:S01]  /*9270*/  IMAD R210, R200, R138.reuse, RZ ;  /* 0x0000008ac8d27224 */ /* 0x080fe200078e02ff */
[----:B------:R-:W-:Y:S01]  /*9280*/  LOP3.LUT R200, R2, 0x40, RZ, 0xfc, !PT ;  /* 0x0000004002c87812 */ /* 0x000fe200078efcff */
[-C--:B------:R-:W-:Y:S01]  /*9290*/  IMAD R213, R223, R138.reuse, RZ ;  /* 0x0000008adfd57224 */ /* 0x080fe200078e02ff */
[----:B------:R-:W-:Y:S01]  /*92a0*/  IADD3.X R134, R134, UR11, RZ, P3, !PT ;  /* 0x0000000b86867c10 */ /* 0x000fe20009ffe4ff */
[-C--:B------:R-:W-:Y:S01]  /*92b0*/  IMAD R212, R201, R138.reuse, RZ ;  /* 0x0000008ac9d47224 */ /* 0x080fe200078e02ff */
[----:B------:R-:W-:Y:S01]  /*92c0*/  IADD3.X R135, R135, UR11, RZ, P2, !PT ;  /* 0x0000000b87877c10 */ /* 0x000fe200097fe4ff */
[----:B------:R-:W-:Y:S01]  /*92d0*/  IMAD R211, R228, R138, RZ ;  /* 0x0000008ae4d37224 */ /* 0x000fe200078e02ff */
[----:B------:R-:W-:-:S02]  /*92e0*/  IADD3 R145, P5, R145, UR10, RZ ;  /* 0x0000000a91917c10 */ /* 0x000fc4000ffbe0ff */
[----:B------:R-:W-:Y:S02]  /*92f0*/  IADD3 R147, P4, R147, UR10, RZ ;  /* 0x0000000a93937c10 */ /* 0x000fe4000ff9e0ff */
[----:B------:R-:W-:Y:S02]  /*9300*/  IADD3 R149, P3, R149, UR10, RZ ;  /* 0x0000000a95957c10 */ /* 0x000fe4000ff7e0ff */
[----:B------:R-:W-:Y:S02]  /*9310*/  IADD3 R151, P2, R151, UR10, RZ ;  /* 0x0000000a97977c10 */ /* 0x000fe4000ff5e0ff */
[C---:B------:R-:W-:Y:S02]  /*9320*/  LOP3.LUT R223, R2.reuse, 0x4c, RZ, 0xfc, !PT ;  /* 0x0000004c02df7812 */ /* 0x040fe400078efcff */
[C---:B------:R-:W-:Y:S02]  /*9330*/  LOP3.LUT R201, R2.reuse, 0x48, RZ, 0xfc, !PT ;  /* 0x0000004802c97812 */ /* 0x040fe400078efcff */
[----:B------:R-:W-:Y:S01]  /*9340*/  LOP3.LUT R228, R2, 0x44, RZ, 0xfc, !PT ;  /* 0x0000004402e47812 */ /* 0x000fe200078efcff */
[----:B------:R-:W-:Y:S01]  /*9350*/  IMAD R206, R200, R138, RZ ;  /* 0x0000008ac8ce7224 */ /* 0x000fe200078e02ff */
[----:B------:R-:W-:-:S02]  /*9360*/  LOP3.LUT R200, R2, 0x30, RZ, 0xfc, !PT ;  /* 0x0000003002c87812 */ /* 0x000fc400078efcff */
[----:B------:R-:W-:Y:S02]  /*9370*/  IADD3.X R136, R136, UR11, RZ, P6, !PT ;  /* 0x0000000b88887c10 */ /* 0x000fe4000b7fe4ff */
[----:B------:R-:W-:Y:S02]  /*9380*/  IADD3.X R144, R144, UR11, RZ, P5, !PT ;  /* 0x0000000b90907c10 */ /* 0x000fe4000affe4ff */
[----:B------:R-:W-:Y:S02]  /*9390*/  IADD3.X R146, R146, UR11, RZ, P4, !PT ;  /* 0x0000000b92927c10 */ /* 0x000fe4000a7fe4ff */
[----:B------:R-:W-:Y:S02]  /*93a0*/  IADD3.X R148, R148, UR11, RZ, P3, !PT ;  /* 0x0000000b94947c10 */ /* 0x000fe40009ffe4ff */
[----:B------:R-:W-:Y:S01]  /*93b0*/  IADD3.X R150, R150, UR11, RZ, P2, !PT ;  /* 0x0000000b96967c10 */ /* 0x000fe200097fe4ff */
[-C--:B------:R-:W-:Y:S01]  /*93c0*/  IMAD R209, R223, R138.reuse, RZ ;  /* 0x0000008adfd17224 */ /* 0x080fe200078e02ff */
[----:B------:R-:W-:Y:S01]  /*93d0*/  SHF.R.S32.HI R189, RZ, 0x1f, R4 ;  /* 0x0000001fffbd7819 */ /* 0x000fe20000011404 */
[-C--:B------:R-:W-:Y:S01]  /*93e0*/  IMAD R208, R201, R138.reuse, RZ ;  /* 0x0000008ac9d07224 */ /* 0x080fe200078e02ff */
[----:B------:R-:W-:Y:S01]  /*93f0*/  IADD3 R153, P6, R153, UR10, RZ ;  /* 0x0000000a99997c10 */ /* 0x000fe2000ffde0ff */
        /* <DEDUP_REMOVED lines=9> */
[----:B------:R-:W-:-:S02]  /*9490*/  IADD3 R140, P0, R140, UR8, RZ ;  /* 0x000000088c8c7c10 */ /* 0x000fc4000ff1e0ff */
[----:B------:R-:W-:Y:S02]  /*94a0*/  IADD3.X R152, R152, UR11, RZ, P6, !PT ;  /* 0x0000000b98987c10 */ /* 0x000fe4000b7fe4ff */
[----:B------:R-:W-:Y:S02]  /*94b0*/  IADD3.X R154, R154, UR11, RZ, P5, !PT ;  /* 0x0000000b9a9a7c10 */ /* 0x000fe4000affe4ff */
[----:B------:R-:W-:Y:S02]  /*94c0*/  IADD3.X R156, R156, UR11, RZ, P4, !PT ;  /* 0x0000000b9c9c7c10 */ /* 0x000fe4000a7fe4ff */
[----:B------:R-:W-:Y:S02]  /*94d0*/  IADD3.X R158, R158, UR11, RZ, P3, !PT ;  /* 0x0000000b9e9e7c10 */ /* 0x000fe40009ffe4ff */
[----:B------:R-:W-:Y:S02]  /*94e0*/  IADD3.X R160, R160, UR11, RZ, P2, !PT ;  /* 0x0000000ba0a07c10 */ /* 0x000fe400097fe4ff */
[----:B------:R-:W-:-:S02]  /*94f0*/  LEA.HI.X R24, R4, R24, R189, 0x3, P1 ;  /* 0x0000001804187211 */ /* 0x000fc400008f1cbd */
[----:B------:R-:W-:Y:S02]  /*9500*/  SHF.R.S32.HI R38, RZ, 0x1f, R181 ;  /* 0x0000001fff267819 */ /* 0x000fe400000114b5 */
[----:B------:R-:W-:Y:S02]  /*9510*/  SHF.R.S32.HI R176, RZ, 0x7, R176 ;  /* 0x00000007ffb07819 */ /* 0x000fe400000114b0 */
[----:B------:R-:W-:Y:S02]  /*9520*/  IADD3 R163, P6, R163, UR10, RZ ;  /* 0x0000000aa3a37c10 */ /* 0x000fe4000ffde0ff */
[----:B------:R-:W-:Y:S02]  /*9530*/  IADD3 R165, P5, R165, UR10, RZ ;  /* 0x0000000aa5a57c10 */ /* 0x000fe4000ffbe0ff */
[----:B------:R-:W-:Y:S02]  /*9540*/  IADD3 R167, P4, R167, UR10, RZ ;  /* 0x0000000aa7a77c10 */ /* 0x000fe4000ff9e0ff */
[----:B------:R-:W-:-:S02]  /*9550*/  IADD3 R169, P3, R169, UR10, RZ ;  /* 0x0000000aa9a97c10 */ /* 0x000fc4000ff7e0ff */
[----:B------:R-:W-:Y:S02]  /*9560*/  IADD3 R171, P2, R171, UR10, RZ ;  /* 0x0000000aabab7c10 */ /* 0x000fe4000ff5e0ff */
[----:B------:R-:W-:Y:S02]  /*9570*/  SHF.R.S32.HI R197, RZ, 0x1f, R180 ;  /* 0x0000001fffc57819 */ /* 0x000fe400000114b4 */
[----:B------:R-:W-:Y:S02]  /*9580*/  SHF.R.S32.HI R198, RZ, 0x1f, R177 ;  /* 0x0000001fffc67819 */ /* 0x000fe400000114b1 */
[----:B------:R-:W-:Y:S02]  /*9590*/  SHF.R.S32.HI R199, RZ, 0x1f, R178 ;  /* 0x0000001fffc77819 */ /* 0x000fe400000114b2 */
[----:B------:R-:W-:Y:S01]  /*95a0*/  SHF.R.S32.HI R200, RZ, 0x1f, R179 ;  /* 0x0000001fffc87819 */ /* 0x000fe200000114b3 */
[-C--:B------:R-:W-:Y:S01]  /*95b0*/  IMAD R205, R223, R138.reuse, RZ ;  /* 0x0000008adfcd7224 */ /* 0x080fe200078e02ff */
[----:B------:R-:W-:Y:S01]  /*95c0*/  IADD3.X R141, R24, UR9, RZ, P0, !PT ;  /* 0x00000009188d7c10 */ /* 0x000fe200087fe4ff */
[-C--:B------:R-:W-:Y:S01]  /*95d0*/  IMAD R204, R201, R138.reuse, RZ ;  /* 0x0000008ac9cc7224 */ /* 0x080fe200078e02ff */
[----:B------:R-:W-:Y:S01]  /*95e0*/  SHF.L.U64.HI R201, R181, 0x2, R38 ;  /* 0x00000002b5c97819 */ /* 0x000fe20000010226 */
[----:B------:R-:W-:Y:S01]  /*95f0*/  IMAD R203, R228, R138, RZ ;  /* 0x0000008ae4cb7224 */ /* 0x000fe200078e02ff */
[C---:B------:R-:W-:Y:S01]  /*9600*/  SHF.L.U64.HI R138, R139.reuse, 0x2, R25 ;  /* 0x000000028b8a7819 */ /* 0x040fe20000010219 */
[----:B------:R-:W-:Y:S01]  /*9610*/  IMAD.SHL.U32 R139, R139, 0x4, RZ ;  /* 0x000000048b8b7824 */ /* 0x000fe200078e00ff */
[----:B------:R-:W-:-:S02]  /*9620*/  IADD3.X R162, R162, UR11, RZ, P6, !PT ;  /* 0x0000000ba2a27c10 */ /* 0x000fc4000b7fe4ff */
[----:B------:R-:W-:Y:S02]  /*9630*/  CS2R R24, SRZ ;  /* 0x0000000000187805 */ /* 0x000fe4000001ff00 */
[----:B------:R-:W-:Y:S02]  /*9640*/  IADD3.X R164, R164, UR11, RZ, P5, !PT ;  /* 0x0000000ba4a47c10 */ /* 0x000fe4000affe4ff */
[----:B------:R-:W-:Y:S02]  /*9650*/  CS2R R26, SRZ ;  /* 0x00000000001a7805 */ /* 0x000fe4000001ff00 */
[----:B------:R-:W-:Y:S02]  /*9660*/  IADD3.X R166, R166, UR11, RZ, P4, !PT ;  /* 0x0000000ba6a67c10 */ /* 0x000fe4000a7fe4ff */
[----:B------:R-:W-:Y:S02]  /*9670*/  CS2R R28, SRZ ;  /* 0x00000000001c7805 */ /* 0x000fe4000001ff00 */
[----:B------:R-:W-:-:S02]  /*9680*/  IADD3.X R168, R168, UR11, RZ, P3, !PT ;  /* 0x0000000ba8a87c10 */ /* 0x000fc40009ffe4ff */
[----:B------:R-:W-:Y:S02]  /*9690*/  CS2R R30, SRZ ;  /* 0x00000000001e7805 */ /* 0x000fe4000001ff00 */
[----:B------:R-:W-:Y:S02]  /*96a0*/  IADD3.X R170, R170, UR11, RZ, P2, !PT ;  /* 0x0000000baaaa7c10 */ /* 0x000fe400097fe4ff */
[----:B------:R-:W-:Y:S02]  /*96b0*/  CS2R R32, SRZ ;  /* 0x0000000000207805 */ /* 0x000fe4000001ff00 */
[----:B------:R-:W-:Y:S02]  /*96c0*/  CS2R R34, SRZ ;  /* 0x0000000000227805 */ /* 0x000fe4000001ff00 */
[----:B------:R-:W-:Y:S02]  /*96d0*/  CS2R R36, SRZ ;  /* 0x0000000000247805 */ /* 0x000fe4000001ff00 */
[----:B------:R-:W-:-:S02]  /*96e0*/  SHF.L.U64.HI R189, R4, 0x2, R189 ;  /* 0x0000000204bd7819 */ /* 0x000fc400000102bd */
[----:B------:R-:W-:Y:S02]  /*96f0*/  CS2R R38, SRZ ;  /* 0x0000000000267805 */ /* 0x000fe4000001ff00 */
[----:B------:R-:W-:Y:S02]  /*9700*/  SHF.L.U64.HI R197, R180, 0x2, R197 ;  /* 0x00000002b4c57819 */ /* 0x000fe400000102c5 */
[----:B------:R-:W-:Y:S02]  /*9710*/  CS2R R40, SRZ ;  /* 0x0000000000287805 */ /* 0x000fe4000001ff00 */
[----:B------:R-:W-:Y:S02]  /*9720*/  SHF.L.U64.HI R198, R177, 0x2, R198 ;  /* 0x00000002b1c67819 */ /* 0x000fe400000102c6 */
[----:B------:R-:W-:Y:S02]  /*9730*/  CS2R R42, SRZ ;  /* 0x00000000002a7805 */ /* 0x000fe4000001ff00 */
[----:B------:R-:W-:-:S02]  /*9740*/  SHF.L.U64.HI R199, R178, 0x2, R199 ;  /* 0x00000002b2c77819 */ /* 0x000fc400000102c7 */
[----:B------:R-:W-:Y:S02]  /*9750*/  CS2R R44, SRZ ;  /* 0x00000000002c7805 */ /* 0x000fe4000001ff00 */
[----:B------:R-:W-:Y:S02]  /*9760*/  SHF.L.U64.HI R200, R179, 0x2, R200 ;  /* 0x00000002b3c87819 */ /* 0x000fe400000102c8 */
[----:B------:R-:W-:Y:S02]  /*9770*/  CS2R R46, SRZ ;  /* 0x00000000002e7805 */ /* 0x000fe4000001ff00 */
[----:B------:R-:W-:Y:S02]  /*9780*/  CS2R R48, SRZ ;  /* 0x0000000000307805 */ /* 0x000fe4000001ff00 */
[----:B------:R-:W-:Y:S02]  /*9790*/  CS2R R50, SRZ ;  /* 0x0000000000327805 */ /* 0x000fe4000001ff00 */
[----:B------:R-:W-:-:S02]  /*97a0*/  CS2R R52, SRZ ;  /* 0x0000000000347805 */ /* 0x000fc4000001ff00 */
[----:B------:R-:W-:Y:S01]  /*97b0*/  CS2R R54, SRZ ;  /* 0x0000000000367805 */ /* 0x000fe2000001ff00 */
[----:B------:R-:W-:Y:S01]  /*97c0*/  VIADD R223, R176, 0xfffffffe ;  /* 0xfffffffeb0df7836 */ /* 0x000fe20000000000 */
[----:B------:R-:W-:Y:S01]  /*97d0*/  UIADD3 UR12, UR12, -0x100, URZ ;  /* 0xffffff000c0c7890 */ /* 0x000fe2000fffe03f */
[----:B------:R-:W-:Y:S01]  /*97e0*/  UMOV UR14, 0x1 ;  /* 0x00000001000e7882 */ /* 0x000fe20000000000 */
[----:B------:R-:W-:Y:S01]  /*97f0*/  UMOV UR13, 0xffffffff ;  /* 0xffffffff000d7882 */ /* 0x000fe20000000000 */
[----:B------:R-:W-:-:S09]  /*9800*/  UMOV UR4, URZ ;  /* 0x0000003f00047c82 */ /* 0x000fd20008000000 */
.L_x_1:
[----:B------:R-:W-:Y:S01]  /*9810*/  UIADD3 UR13, UR13, 0x1, URZ ;  /* 0x000000010d0d7890 */ /* 0x000fe2000fffe03f */
[----:B------:R-:W-:-:S04]  /*9820*/  DEPBAR.LE SB0, 0x2 ;  /* 0x000080800000791a */ /* 0x000fc80000000000 */
[----:B------:R-:W-:Y:S01]  /*9830*/  BAR.SYNC.DEFER_BLOCKING 0x0 ;  /* 0x0000000000007b1d */ /* 0x000fe20000010000 */
[----:B------:R-:W-:Y:S01]  /*9840*/  UISETP.GT.AND UP0, UPT, UR13, 0x2, UPT ;  /* 0x000000020d00788c */ /* 0x000fe2000bf04270 */
[C---:B------:R-:W-:Y:S01]  /*9850*/  ISETP.GE.AND P1, PT, R2.reuse, UR12, PT ;  /* 0x0000000c02007c0c */ /* 0x040fe2000bf26270 */
[----:B------:R-:W-:Y:S01]  /*9860*/  USHF.L.U32 UR6, UR15, 0x7, URZ ;  /* 0x000000070f067899 */ /* 0x000fe2000800063f */
[----:B------:R-:W-:Y:S01]  /*9870*/  ISETP.LE.AND P0, PT, R223, UR4, PT ;  /* 0x00000004df007c0c */ /* 0x000fe2000bf03270 */
[----:B------:R-:W-:Y:S01]  /*9880*/  USEL UR13, UR13, URZ, !UP0 ;  /* 0x0000003f0d0d7287 */ /* 0x000fe2000c000000 */
[----:B------:R-:W-:Y:S01]  /*9890*/  SEL R142, RZ, 0x4, P1 ;  /* 0x00000004ff8e7807 */ /* 0x000fe20000800000 */
[----:B------:R-:W-:Y:S01]  /*98a0*/  ULOP3.LUT UR8, UR6, 0x200, URZ, 0xc0, !UPT ;  /* 0x0000020006087892 */ /* 0x000fe2000f8ec03f */
[----:B------:R-:W-:Y:S01]  /*98b0*/  LOP3.LUT R226, R2, 0x20, RZ, 0xfc, !PT ;  /* 0x0000002002e27812 */ /* 0x000fe200078efcff */
[----:B------:R-:W-:Y:S01]  /*98c0*/  ULEA UR5, UR13, UR7, 0xf ;  /* 0x000000070d057291 */ /* 0x000fe2000f8e783f */
[----:B------:R-:W-:Y:S01]  /*98d0*/  SEL R142, R142, RZ, !P0 ;  /* 0x000000ff8e8e7207 */ /* 0x000fe20004000000 */
[----:B------:R-:W-:Y:S01]  /*98e0*/  ULEA UR6, UR13, UR7, 0x10 ;  /* 0x000000070d067291 */ /* 0x000fe2000f8e803f */
[----:B------:R-:W-:Y:S01]  /*98f0*/  LOP3.LUT R227, R0, 0x10, RZ, 0x3c, !PT ;  /* 0x0000001000e37812 */ /* 0x000fe200078e3cff */
[----:B------:R-:W-:Y:S01]  /*9900*/  UIADD3 UR5, UR5, 0x30000, URZ ;  /* 0x0003000005057890 */ /* 0x000fe2000fffe03f */
[----:B------:R-:W-:Y:S01]  /*9910*/  ISETP.NE.U32.AND P1, PT, R142, RZ, PT ;  /* 0x000000ff8e00720c */ /* 0x000fe20003f25070 */
[----:B------:R-:W-:Y:S01]  /*9920*/  ULEA.HI UR6, UR6, UR8, URZ, 0x1c ;  /* 0x0000000806067291 */ /* 0x000fe2000f8fe03f */
[----:B------:R-:W-:Y:S01]  /*9930*/  LEA R142, P2, R181, R140, 0x2 ;  /* 0x0000008cb58e7211 */ /* 0x000fe200078410ff */
[----:B------:R-:W-:-:S02]  /*9940*/  USHF.R.U32.HI UR5, URZ, 0x4, UR5 ;  /* 0x000000043f057899 */ /* 0x000fc40008011605 */
[----:B------:R-:W-:Y:S02]  /*9950*/  ULOP3.LUT UR10, UR6, 0x3fff, URZ, 0xc0, !UPT ;  /* 0x00003fff060a7892 */ /* 0x000fe4000f8ec03f */
[----:B------:R-:W-:Y:S01]  /*9960*/  USGXT.U32 UR8, UR5, 0xe ;  /* 0x0000000e0508789a */ /* 0x000fe20008000000 */
[----:B------:R-:W-:Y:S01]  /*9970*/  IMAD.X R143, R141, 0x1, R201, P2 ;  /* 0x000000018d8f7824 */ /* 0x000fe200010e06c9 */
[----:B------:R-:W-:Y:S01]  /*9980*/  UMOV UR11, 0x40000040 ;  /* 0x40000040000b7882 */ /* 0x000fe20000000000 */
[----:B------:R-:W-:Y:S01]  /*9990*/  WARPGROUP.ARRIVE ;  /* 0x00000000000079c5 */ /* 0x000fe20000000000 */
[----:B------:R-:W-:Y:S01]  /*99a0*/  UMOV UR9, 0x40000040 ;  /* 0x4000004000097882 */ /* 0x000fe20000000000 */
[----:B------:R-:W-:Y:S01]  /*99b0*/  UMOV UR5, URZ ;  /* 0x0000003f00057c82 */ /* 0x000fe20008000000 */
[----:B------:R-:W-:Y:S01]  /*99c0*/  UMOV UR6, URZ ;  /* 0x0000003f00067c82 */ /* 0x000fe20008000000 */
[----:B------:R-:W-:Y:S02]  /*99d0*/  UIADD3 UR14, UR14, 0x1, URZ ;  /* 0x000000010e0e7890 */ /* 0x000fe4000fffe03f */
[----:B------:R-:W-:Y:S01]  /*99e0*/  HGMMA.64x64x8.F32.TF32 R24, gdesc[UR8], R24 ;  /* 0x04e00000081879f0 */ /* 0x000fe20008702818 */
[----:B------:R-:W-:-:S02]  /*99f0*/  UIADD3 UR10, UP1, UR10, 0x2, URZ ;  /* 0x000000020a0a7890 */ /* 0x000fc4000ff3e03f */
[----:B------:R-:W-:Y:S02]  /*9a00*/  UIADD3 UR8, UP0, UR8, 0x2, URZ ;  /* 0x0000000208087890 */ /* 0x000fe4000ff1e03f */
[----:B------:R-:W-:Y:S02]  /*9a10*/  UIADD3.X UR11, UR6, 0x40000040, URZ, UP1, !UPT ;  /* 0x40000040060b7890 */ /* 0x000fe40008ffe43f */
[----:B------:R-:W-:Y:S02]  /*9a20*/  UIADD3.X UR9, UR5, 0x40000040, URZ, UP0, !UPT ;  /* 0x4000004005097890 */ /* 0x000fe400087fe43f */
[----:B------:R-:W-:Y:S02]  /*9a30*/  UIADD3.64 UR22, UR10, 0x2, URZ ;  /* 0x000000020a167897 */ /* 0x000fe4000fffe03f */
[----:B------:R-:W-:Y:S02]  /*9a40*/  UIADD3.64 UR20, UR8, 0x2, URZ ;  /* 0x0000000208147897 */ /* 0x000fe4000fffe03f */
[----:B------:R-:W-:-:S02]  /*9a50*/  UISETP.GT.AND UP0, UPT, UR14, 0x2, UPT ;  /* 0x000000020e00788c */ /* 0x000fc4000bf04270 */
[----:B------:R-:W-:Y:S02]  /*9a60*/  UIADD3 UR4, UR4, 0x1, URZ ;  /* 0x0000000104047890 */ /* 0x000fe4000fffe03f */
[----:B------:R-:W-:-:S04]  /*9a70*/  USEL UR14, UR14, URZ, !UP0 ;  /* 0x0000003f0e0e7287 */ /* 0x000fc8000c000000 */
[----:B------:R-:W-:-:S06]  /*9a80*/  ULEA UR5, UR14, UR7, 0xf ;  /* 0x000000070e057291 */ /* 0x000fcc000f8e783f */
[----:B------:R-:W-:Y:S01]  /*9a90*/  VIADD R222, R0, UR5 ;  /* 0x0000000500de7c36 */ /* 0x000fe20008000000 */
[----:B------:R-:W-:Y:S04]  /*9aa0*/  HGMMA.64x64x8.F32.TF32 R24, gdesc[UR8], R24 ;  /* 0x04e00000081879f0 */ /* 0x000fe80008702818 */
[----:B------:R-:W-:Y:S01]  /*9ab0*/  HGMMA.64x64x8.F32.TF32 R24, gdesc[UR20], R24 ;  /* 0x04e00000141879f0 */ /* 0x000fe20008702818 */
[----:B------:R-:W-:Y:S02]  /*9ac0*/  UIADD3.64 UR22, UR10, 0x4, URZ ;  /* 0x000000040a167897 */ /* 0x000fe4000fffe03f */
[----:B------:R-:W-:-:S09]  /*9ad0*/  UIADD3.64 UR20, UR8, 0x4, URZ ;  /* 0x0000000408147897 */ /* 0x000fd2000fffe03f */
        /* <DEDUP_REMOVED lines=32> */
[----:B------:R-:W-:Y:S02]  /*9ce0*/  UIADD3.64 UR20, UR8, 0x602, URZ ;  /* 0x0000060208147897 */ /* 0x000fe4000fffe03f */
[----:B------:R-:W-:Y:S02]  /*9cf0*/  UIADD3.64 UR10, UR10, 0xc04, URZ ;  /* 0x00000c040a0a7897 */ /* 0x000fe4000fffe03f */
[----:B------:R-:W-:-:S05]  /*9d00*/  UIADD3.64 UR8, UR8, 0x604, URZ ;  /* 0x0000060408087897 */ /* 0x000fca000fffe03f */
[----:B------:R-:W-:Y:S04]  /*9d10*/  HGMMA.64x64x8.F32.TF32 R24, gdesc[UR20], R24 ;  /* 0x04e00000141879f0 */ /* 0x000fe80008702818 */
[----:B------:R-:W-:Y:S03]  /*9d20*/  HGMMA.64x64x8.F32.TF32 R24, gdesc[UR8], R24, gsb0 ;  /* 0x04e00000081879f0 */ /* 0x000fe60008002818 */
[----:B------:R-:W-:Y:S02]  /*9d30*/  WARPGROUP.DEPBAR.LE gsb0, 0x1 ;  /* 0x00008000000079c5 */ /* 0x000fe40000010100 */
[----:B------:R-:W-:Y:S06]  /*9d40*/  BAR.SYNC.DEFER_BLOCKING 0x0 ;  /* 0x0000000000007b1d */ /* 0x000fec0000010000 */
[----:B------:R-:W-:Y:S01]  /*9d50*/  @!PT LDS RZ, [RZ] ;  /* 0x00000000fffff984 */ /* 0x000fe20000000800 */
[----:B------:R-:W-:Y:S01]  /*9d60*/  @!PT LDS RZ, [RZ] ;  /* 0x00000000fffff984 */ /* 0x000fe20000000800 */
[----:B------:R-:W-:Y:S01]  /*9d70*/  @!PT LDS RZ, [RZ] ;  /* 0x00000000fffff984 */ /* 0x000fe20000000800 */
[----:B------:R1:W-:Y:S01]  /*9d80*/  LDGSTS.E [R222+0x30000], desc[UR16][R142.64], P1 ;  /* 0x300000008ede7fae */ /* 0x0003e20008921850 */
[----:B------:R-:W-:-:S02]  /*9d90*/  ISETP.GE.AND P1, PT, R226, UR12, PT ;  /* 0x0000000ce2007c0c */ /* 0x000fc4000bf26270 */
[----:B------:R-:W-:Y:S02]  /*9da0*/  LOP3.LUT R226, R2, 0x40, RZ, 0xfc, !PT ;  /* 0x0000004002e27812 */ /* 0x000fe400078efcff */
[----:B-1----:R-:W-:-:S04]  /*9db0*/  SEL R142, RZ, 0x4, P1 ;  /* 0x00000004ff8e7807 */ /* 0x002fc80000800000 */
[----:B------:R-:W-:-:S04]  /*9dc0*/  SEL R142, R142, RZ, !P0 ;  /* 0x000000ff8e8e7207 */ /* 0x000fc80004000000 */
[----:B------:R-:W-:Y:S02]  /*9dd0*/  ISETP.NE.U32.AND P1, PT, R142, RZ, PT ;  /* 0x000000ff8e00720c */ /* 0x000fe40003f25070 */
[----:B------:R-:W-:-:S05]  /*9de0*/  IADD3 R142, P2, R185, R140, RZ ;  /* 0x0000008cb98e7210 */ /* 0x000fca0007f5e0ff */
[----:B------:R-:W-:-:S06]  /*9df0*/  IMAD.X R143, R141, 0x1, R193, P2 ;  /* 0x000000018d8f7824 */ /* 0x000fcc00010e06c1 */
[----:B------:R1:W-:Y:S01]  /*9e00*/  LDGSTS.E [R222+0x32000], desc[UR16][R142.64], P1 ;  /* 0x320000008ede7fae */ /* 0x0003e20008921850 */
[----:B------:R-:W-:Y:S02]  /*9e10*/  ISETP.GE.AND P1, PT, R226, UR12, PT ;  /* 0x0000000ce2007c0c */ /* 0x000fe4000bf26270 */
[----:B------:R-:W-:Y:S02]  /*9e20*/  LOP3.LUT R226, R2, 0x60, RZ, 0xfc, !PT ;  /* 0x0000006002e27812 */ /* 0x000fe400078efcff */
[----:B-1----:R-:W-:-:S04]  /*9e30*/  SEL R142, RZ, 0x4, P1 ;  /* 0x00000004ff8e7807 */ /* 0x002fc80000800000 */
[----:B------:R-:W-:-:S04]  /*9e40*/  SEL R142, R142, RZ, !P0 ;  /* 0x000000ff8e8e7207 */ /* 0x000fc80004000000 */
[----:B------:R-:W-:Y:S01]  /*9e50*/  ISETP.NE.U32.AND P1, PT, R142, RZ, PT ;  /* 0x000000ff8e00720c */ /* 0x000fe20003f25070 */
[----:B------:R-:W-:-:S12]  /*9e60*/  IMAD.WIDE R142, R206, 0x4, R140 ;  /* 0x00000004ce8e7825 */ /* 0x000fd800078e028c */
        /* <DEDUP_REMOVED lines=10> */
[----:B-1----:R-:W-:Y:S01]  /*9f10*/  SEL R142, RZ, 0x4, P1 ;  /* 0x00000004ff8e7807 */ /* 0x002fe20000800000 */
[----:B------:R-:W-:Y:S01]  /*9f20*/  VIADD R222, R227, UR5 ;  /* 0x00000005e3de7c36 */ /* 0x000fe20008000000 */
[----:B------:R-:W-:Y:S02]  /*9f30*/  LOP3.LUT R227, R0, 0x20, RZ, 0x3c, !PT ;  /* 0x0000002000e37812 */ /* 0x000fe400078e3cff */
[----:B------:R-:W-:-:S04]  /*9f40*/  SEL R142, R142, RZ, !P0 ;  /* 0x000000ff8e8e7207 */ /* 0x000fc80004000000 */
[----:B------:R-:W-:Y:S02]  /*9f50*/  ISETP.NE.U32.AND P1, PT, R142, RZ, PT ;  /* 0x000000ff8e00720c */ /* 0x000fe40003f25070 */
[----:B------:R-:W-:-:S05]  /*9f60*/  LEA R142, P2, R179, R140, 0x2 ;  /* 0x0000008cb38e7211 */ /* 0x000fca00078410ff */
[----:B------:R-:W-:-:S06]  /*9f70*/  IMAD.X R143, R141, 0x1, R200, P2 ;  /* 0x000000018d8f7824 */ /* 0x000fcc00010e06c8 */
[----:B------:R1:W-:Y:S01]  /*9f80*/  LDGSTS.E [R222+0x30000], desc[UR16][R142.64], P1 ;  /* 0x300000008ede7fae */ /* 0x0003e20008921850 */
[----:B------:R-:W-:Y:S02]  /*9f90*/  ISETP.GE.AND P1, PT, R226, UR12, PT ;  /* 0x0000000ce2007c0c */ /* 0x000fe4000bf26270 */
        /* <DEDUP_REMOVED lines=179> */
[C---:B------:R-:W-:Y:S02]  /*aad0*/  LOP3.LUT R226, R2.reuse, 0x3c, RZ, 0xfc, !PT ;  /* 0x0000003c02e27812 */ /* 0x040fe400078efcff */
[----:B-1----:R-:W-:Y:S01]  /*aae0*/  SEL R142, RZ, 0x4, P1 ;  /* 0x00000004ff8e7807 */ /* 0x002fe20000800000 */
[----:B------:R-:W-:Y:S01]  /*aaf0*/  VIADD R222, R227, UR5 ;  /* 0x00000005e3de7c36 */ /* 0x000fe20008000000 */
[----:B------:R-:W-:Y:S01]  /*ab00*/  LOP3.LUT R227, R2, 0x7c, RZ, 0xfc, !PT ;  /* 0x0000007c02e37812 */ /* 0x000fe200078efcff */
[----:B------:R-:W-:Y:S01]  /*ab10*/  ULEA UR5, UR14, UR7, 0x10 ;  /* 0x000000070e057291 */ /* 0x000fe2000f8e803f */
        /* <DEDUP_REMOVED lines=13> */
[----:B------:R-:W2:Y:S02]  /*abf0*/  S2R R226, SR_TID.X ;  /* 0x0000000000e27919 */ /* 0x000ea40000002100 */
[----:B-1----:R-:W-:-:S04]  /*ac00*/  SEL R142, RZ, 0x4, P1 ;  /* 0x00000004ff8e7807 */ /* 0x002fc80000800000 */
[----:B------:R-:W-:-:S04]  /*ac10*/  SEL R142, R142, RZ, !P0 ;  /* 0x000000ff8e8e7207 */ /* 0x000fc80004000000 */
[----:B------:R-:W-:Y:S01]  /*ac20*/  ISETP.NE.U32.AND P1, PT, R142, RZ, PT ;  /* 0x000000ff8e00720c */ /* 0x000fe20003f25070 */
[----:B------:R-:W-:-:S12]  /*ac30*/  IMAD.WIDE R142, R213, 0x4, R140 ;  /* 0x00000004d58e7825 */ /* 0x000fd800078e028c */
[----:B------:R1:W-:Y:S01]  /*ac40*/  LDGSTS.E [R222+0x34000], desc[UR16][R142.64], P1 ;  /* 0x340000008ede7fae */ /* 0x0003e20008921850 */
[----:B------:R-:W-:Y:S02]  /*ac50*/  ISETP.GE.AND P1, PT, R227, UR12, PT ;  /* 0x0000000ce3007c0c */ /* 0x000fe4000bf26270 */
[----:B--2---:R-:W-:Y:S02]  /*ac60*/  LOP3.LUT R226, R226, 0x7f, RZ, 0xc0, !PT ;  /* 0x0000007fe2e27812 */ /* 0x004fe400078ec0ff */
[----:B-1----:R-:W-:-:S04]  /*ac70*/  SEL R142, RZ, 0x4, P1 ;  /* 0x00000004ff8e7807 */ /* 0x002fc80000800000 */
[----:B------:R-:W-:-:S04]  /*ac80*/  SEL R142, R142, RZ, !P0 ;  /* 0x000000ff8e8e7207 */ /* 0x000fc80004000000 */
[----:B------:R-:W-:Y:S01]  /*ac90*/  ISETP.NE.U32.AND P1, PT, R142, RZ, PT ;  /* 0x000000ff8e00720c */ /* 0x000fe20003f25070 */
[----:B------:R-:W-:-:S12]  /*aca0*/  IMAD.WIDE R142, R221, 0x4, R140 ;  /* 0x00000004dd8e7825 */ /* 0x000fd800078e028c */
[----:B------:R1:W-:Y:S01]  /*acb0*/  LDGSTS.E [R222+0x36000], desc[UR16][R142.64], P1 ;  /* 0x360000008ede7fae */ /* 0x0003e20008921850 */
[----:B------:R-:W-:Y:S01]  /*acc0*/  ISETP.GE.AND P1, PT, R226, UR12, PT ;  /* 0x0000000ce2007c0c */ /* 0x000fe2000bf26270 */
[----:B------:R-:W-:Y:S01]  /*acd0*/  UIADD3 UR12, UR12, -0x80, URZ ;  /* 0xffffff800c0c7890 */ /* 0x000fe2000fffe03f */
[C---:B------:R-:W-:Y:S01]  /*ace0*/  LOP3.LUT R226, R174.reuse, 0x20, RZ, 0x3c, !PT ;  /* 0x00000020aee27812 */ /* 0x040fe200078e3cff */
[----:B------:R-:W0:Y:S01]  /*acf0*/  LDGDEPBAR ;  /* 0x00000000000079af */ /* 0x000e220000000000 */
[----:B-1----:R-:W-:Y:S01]  /*ad00*/  SEL R142, RZ, 0x4, P1 ;  /* 0x00000004ff8e7807 */ /* 0x002fe20000800000 */
[----:B------:R-:W-:-:S03]  /*ad10*/  VIADD R222, R174, UR5 ;  /* 0x00000005aede7c36 */ /* 0x000fc60008000000 */
[----:B------:R-:W-:-:S04]  /*ad20*/  SEL R142, R142, RZ, !P0 ;  /* 0x000000ff8e8e7207 */ /* 0x000fc80004000000 */
[----:B------:R-:W-:Y:S02]  /*ad30*/  ISETP.NE.U32.AND P0, PT, R142, RZ, PT ;  /* 0x000000ff8e00720c */ /* 0x000fe40003f05070 */
[----:B------:R-:W-:-:S05]  /*ad40*/  IADD3 R142, P1, R3, R171, RZ ;  /* 0x000000ab038e7210 */ /* 0x000fca0007f3e0ff */
[----:B------:R-:W-:-:S06]  /*ad50*/  IMAD.X R143, R170, 0x1, R5, P1 ;  /* 0x00000001aa8f7824 */ /* 0x000fcc00008e0605 */
[----:B------:R1:W-:Y:S02]  /*ad60*/  LDGSTS.E [R222], desc[UR16][R142.64], P0 ;  /* 0x000000008ede7fae */ /* 0x0003e40008121850 */
[----:B-1----:R-:W-:-:S05]  /*ad70*/  IADD3 R142, P1, R3, R163, RZ ;  /* 0x000000a3038e7210 */ /* 0x002fca0007f3e0ff */
[----:B------:R-:W-:-:S05]  /*ad80*/  IMAD.X R143, R162, 0x1, R5, P1 ;  /* 0x00000001a28f7824 */ /* 0x000fca00008e0605 */
[----:B------:R1:W-:Y:S02]  /*ad90*/  LDGSTS.E [R222+0x400], desc[UR16][R142.64], P0 ;  /* 0x004000008ede7fae */ /* 0x0003e40008121850 */
        /* <DEDUP_REMOVED lines=39> */
[----:B-1----:R-:W-:Y:S02]  /*b010*/  IADD3 R142, P1, R3, R8, RZ ;  /* 0x00000008038e7210 */ /* 0x002fe40007f3e0ff */
[----:B------:R-:W-:-:S03]  /*b020*/  IADD3 R8, P3, R8, R139, RZ ;  /* 0x0000008b08087210 */ /* 0x000fc60007f7e0ff */
[C---:B------:R-:W-:Y:S02]  /*b030*/  IMAD.X R143, R20.reuse, 0x1, R5, P1 ;  /* 0x00000001148f7824 */ /* 0x040fe400008e0605 */
[----:B------:R-:W-:-:S03]  /*b040*/  IMAD.X R20, R20, 0x1, R138, P3 ;  /* 0x0000000114147824 */ /* 0x000fc600018e068a */
[----:B------:R1:W-:Y:S02]  /*b050*/  LDGSTS.E [R222+0x3c00], desc[UR16][R142.64], P0 ;  /* 0x03c000008ede7fae */ /* 0x0003e40008121850 */
[----:B-1----:R-:W-:Y:S01]  /*b060*/  IADD3 R142, P1, R3, R169, RZ ;  /* 0x000000a9038e7210 */ /* 0x002fe20007f3e0ff */
[----:B------:R-:W-:Y:S01]  /*b070*/  VIADD R222, R226, UR5 ;  /* 0x00000005e2de7c36 */ /* 0x000fe20008000000 */
[----:B------:R-:W-:-:S03]  /*b080*/  LOP3.LUT R226, R174, 0x40, RZ, 0x3c, !PT ;  /* 0x00000040aee27812 */ /* 0x000fc600078e3cff */
        /* <DEDUP_REMOVED lines=108> */
[----:B------:R-:W-:-:S04]  /*b750*/  VIADD R222, R226, UR5 ;  /* 0x00000005e2de7c36 */ /* 0x000fc80008000000 */
        /* <DEDUP_REMOVED lines=29> */
[--C-:B------:R-:W-:Y:S01]  /*b930*/  IMAD.X R94, R94, 0x1, R138.reuse, P3 ;  /* 0x000000015e5e7824 */ /* 0x100fe200018e068a */
[-C--:B------:R-:W-:Y:S02]  /*b940*/  IADD3 R91, P3, R91, R139.reuse, RZ ;  /* 0x0000008b5b5b7210 */ /* 0x080fe40007f7e0ff */
[----:B------:R1:W-:Y:S03]  /*b950*/  LDGSTS.E [R222+0x2700], desc[UR16][R142.64], P0 ;  /* 0x027000008ede7fae */ /* 0x0003e60008121850 */
[----:B------:R-:W-:Y:S01]  /*b960*/  IMAD.X R108, R108, 0x1, R138, P3 ;  /* 0x000000016c6c7824 */ /* 0x000fe200018e068a */
[----:B------:R-:W-:-:S05]  /*b970*/  IADD3 R105, P3, R105, R139, RZ ;  /* 0x0000008b69697210 */ /* 0x000fca0007f7e0ff */
[----:B------:R-:W-:Y:S01]  /*b980*/  IMAD.X R122, R122, 0x1, R138, P3 ;  /* 0x000000017a7a7824 */ /* 0x000fe200018e068a */
[----:B------:R-:W-:Y:S02]  /*b990*/  IADD3 R119, P3, R119, R139, RZ ;  /* 0x0000008b77777210 */ /* 0x000fe40007f7e0ff */
[----:B-1----:R-:W-:-:S03]  /*b9a0*/  IADD3 R142, P1, R3, R69, RZ ;  /* 0x00000045038e7210 */ /* 0x002fc60007f3e0ff */
[----:B------:R-:W-:Y:S01]  /*b9b0*/  IMAD.X R132, R132, 0x1, R138, P3 ;  /* 0x0000000184847824 */ /* 0x000fe200018e068a */
[----:B------:R-:W-:Y:S01]  /*b9c0*/  IADD3 R149, P3, R149, R139, RZ ;  /* 0x0000008b95957210 */ /* 0x000fe20007f7e0ff */
[----:B------:R-:W-:-:S04]  /*b9d0*/  IMAD.X R143, R86, 0x1, R5, P1 ;  /* 0x00000001568f7824 */ /* 0x000fc800008e0605 */
[----:B------:R-:W-:Y:S01]  /*b9e0*/  IMAD.X R148, R148, 0x1, R138, P3 ;  /* 0x0000000194947824 */ /* 0x000fe200018e068a */
[----:B------:R1:W-:Y:S01]  /*b9f0*/  LDGSTS.E [R222+0x2b00], desc[UR16][R142.64], P0 ;  /* 0x02b000008ede7fae */ /* 0x0003e20008121850 */
[----:B------:R-:W-:-:S05]  /*ba00*/  IADD3 R163, P3, R163, R139, RZ ;  /* 0x0000008ba3a37210 */ /* 0x000fca0007f7e0ff */
[----:B------:R-:W-:Y:S01]  /*ba10*/  IMAD.X R162, R162, 0x1, R138, P3 ;  /* 0x00000001a2a27824 */ /* 0x000fe200018e068a */
        /* <DEDUP_REMOVED lines=18> */
[----:B------:R-:W-:Y:S02]  /*bb40*/  IADD3 R161, P5, R161, R139, RZ ;  /* 0x0000008ba1a17210 */ /* 0x000fe40007fbe0ff */
[----:B-1----:R-:W-:-:S03]  /*bb50*/  IADD3 R142, P1, R3, R13, RZ ;  /* 0x0000000d038e7210 */ /* 0x002fc60007f3e0ff */
[----:B------:R-:W-:Y:S01]  /*bb60*/  IMAD.X R160, R160, 0x1, R138, P5 ;  /* 0x00000001a0a07824 */ /* 0x000fe200028e068a */
[----:B------:R-:W-:Y:S01]  /*bb70*/  IADD3 R13, P6, R13, R139, RZ ;  /* 0x0000008b0d0d7210 */ /* 0x000fe20007fde0ff */
[----:B------:R-:W-:-:S04]  /*bb80*/  IMAD.X R143, R62, 0x1, R5, P1 ;  /* 0x000000013e8f7824 */ /* 0x000fc800008e0605 */
[--C-:B------:R-:W-:Y:S01]  /*bb90*/  IMAD.X R62, R62, 0x1, R138.reuse, P6 ;  /* 0x000000013e3e7824 */ /* 0x100fe200030e068a */
[-C--:B------:R-:W-:Y:S01]  /*bba0*/  IADD3 R59, P6, R59, R139.reuse, RZ ;  /* 0x0000008b3b3b7210 */ /* 0x080fe20007fde0ff */
[----:B------:R1:W-:Y:S04]  /*bbb0*/  LDGSTS.E [R222+0x3700], desc[UR16][R142.64], P0 ;  /* 0x037000008ede7fae */ /* 0x0003e80008121850 */
[----:B------:R-:W-:Y:S01]  /*bbc0*/  IMAD.X R76, R76, 0x1, R138, P6 ;  /* 0x000000014c4c7824 */ /* 0x000fe200030e068a */
[----:B------:R-:W-:-:S05]  /*bbd0*/  IADD3 R73, P6, R73, R139, RZ ;  /* 0x0000008b49497210 */ /* 0x000fca0007fde0ff */
[--C-:B------:R-:W-:Y:S01]  /*bbe0*/  IMAD.X R90, R90, 0x1, R138.reuse, P6 ;  /* 0x000000015a5a7824 */ /* 0x100fe200030e068a */
[----:B------:R-:W-:Y:S02]  /*bbf0*/  IADD3 R87, P6, R87, R139, RZ ;  /* 0x0000008b57577210 */ /* 0x000fe40007fde0ff */
[----:B-1----:R-:W-:Y:S02]  /*bc00*/  IADD3 R142, P1, R3, R9, RZ ;  /* 0x00000009038e7210 */ /* 0x002fe40007f3e0ff */
[-C--:B------:R-:W-:Y:S01]  /*bc10*/  IADD3 R9, P2, R9, R139.reuse, RZ ;  /* 0x0000008b09097210 */ /* 0x080fe20007f5e0ff */
[--C-:B------:R-:W-:Y:S01]  /*bc20*/  IMAD.X R104, R104, 0x1, R138.reuse, P6 ;  /* 0x0000000168687824 */ /* 0x100fe200030e068a */
[-C--:B------:R-:W-:Y:S01]  /*bc30*/  IADD3 R101, P6, R101, R139.reuse, RZ ;  /* 0x0000008b65657210 */ /* 0x080fe20007fde0ff */
[C---:B------:R-:W-:Y:S02]  /*bc40*/  IMAD.X R143, R22.reuse, 0x1, R5, P1 ;  /* 0x00000001168f7824 */ /* 0x040fe400008e0605 */
[--C-:B------:R-:W-:Y:S01]  /*bc50*/  IMAD.X R22, R22, 0x1, R138.reuse, P2 ;  /* 0x0000000116167824 */ /* 0x100fe200010e068a */
[-C--:B------:R-:W-:Y:S01]  /*bc60*/  IADD3 R19, P2, R19, R139.reuse, RZ ;  /* 0x0000008b13137210 */ /* 0x080fe20007f5e0ff */
[----:B------:R-:W-:Y:S01]  /*bc70*/  IMAD.X R118, R118, 0x1, R138, P6 ;  /* 0x0000000176767824 */ /* 0x000fe200030e068a */
[----:B------:R1:W-:Y:S01]  /*bc80*/  LDGSTS.E [R222+0x3b00], desc[UR16][R142.64], P0 ;  /* 0x03b000008ede7fae */ /* 0x0003e20008121850 */
[----:B------:R-:W-:-:S02]  /*bc90*/  IADD3 R115, P6, R115, R139, RZ ;  /* 0x0000008b73737210 */ /* 0x000fc40007fde0ff */
[--C-:B------:R-:W-:Y:S01]  /*bca0*/  IMAD.X R68, R68, 0x1, R138.reuse, P2 ;  /* 0x0000000144447824 */ /* 0x100fe200010e068a */
[-C--:B------:R-:W-:Y:S02]  /*bcb0*/  IADD3 R65, P2, R65, R139.reuse, RZ ;  /* 0x0000008b41417210 */ /* 0x080fe40007f5e0ff */
[--C-:B------:R-:W-:Y:S01]  /*bcc0*/  IMAD.X R130, R130, 0x1, R138.reuse, P6 ;  /* 0x0000000182827824 */ /* 0x100fe200030e068a */
[-C--:B------:R-:W-:Y:S02]  /*bcd0*/  IADD3 R145, P6, R145, R139.reuse, RZ ;  /* 0x0000008b91917210 */ /* 0x080fe40007fde0ff */
[--C-:B------:R-:W-:Y:S01]  /*bce0*/  IMAD.X R82, R82, 0x1, R138.reuse, P2 ;  /* 0x0000000152527824 */ /* 0x100fe200010e068a */
[----:B------:R-:W-:Y:S02]  /*bcf0*/  IADD3 R79, P2, R79, R139, RZ ;  /* 0x0000008b4f4f7210 */ /* 0x000fe40007f5e0ff */
[----:B-1----:R-:W-:Y:S01]  /*bd00*/  IADD3 R142, P1, R3, R137, RZ ;  /* 0x00000089038e7210 */ /* 0x002fe20007f3e0ff */
[--C-:B------:R-:W-:Y:S01]  /*bd10*/  IMAD.X R144, R144, 0x1, R138.reuse, P6 ;  /* 0x0000000190907824 */ /* 0x100fe200030e068a */
[-C--:B------:R-:W-:Y:S01]  /*bd20*/  IADD3 R137, P4, R137, R139.reuse, RZ ;  /* 0x0000008b89897210 */ /* 0x080fe20007f9e0ff */
[--C-:B------:R-:W-:Y:S01]  /*bd30*/  IMAD.X R96, R96, 0x1, R138.reuse, P2 ;  /* 0x0000000160607824 */ /* 0x100fe200010e068a */
[-C--:B------:R-:W-:Y:S01]  /*bd40*/  IADD3 R93, P2, R93, R139.reuse, RZ ;  /* 0x0000008b5d5d7210 */ /* 0x080fe20007f5e0ff */
[----:B------:R-:W-:Y:S01]  /*bd50*/  IMAD.X R143, R14, 0x1, R5, P1 ;  /* 0x000000010e8f7824 */ /* 0x000fe200008e0605 */
[-C--:B------:R-:W-:Y:S01]  /*bd60*/  IADD3 R10, P1, R10, R139.reuse, RZ ;  /* 0x0000008b0a0a7210 */ /* 0x080fe20007f3e0ff */
[--C-:B------:R-:W-:Y:S01]  /*bd70*/  IMAD.X R14, R14, 0x1, R138.reuse, P4 ;  /* 0x000000010e0e7824 */ /* 0x100fe200020e068a */
[-C--:B------:R-:W-:Y:S01]  /*bd80*/  IADD3 R11, P4, R11, R139.reuse, RZ ;  /* 0x0000008b0b0b7210 */ /* 0x080fe20007f9e0ff */
[--C-:B------:R-:W-:Y:S01]  /*bd90*/  IMAD.X R110, R110, 0x1, R138.reuse, P2 ;  /* 0x000000016e6e7824 */ /* 0x100fe200010e068a */
[----:B------:R1:W-:Y:S01]  /*bda0*/  LDGSTS.E [R222+0x3f00], desc[UR16][R142.64], P0 ;  /* 0x03f000008ede7fae */ /* 0x0003e20008121850 */
[----:B------:R-:W-:Y:S01]  /*bdb0*/  LEA R140, P0, R4, R140, 0x2 ;  /* 0x0000008c048c7211 */ /* 0x000fe200078010ff */
        /* <DEDUP_REMOVED lines=45> */
[----:B------:R-:W-:Y:S01]  /*c090*/  ISETP.NE.U32.AND P6, PT, R176, UR4, PT ;  /* 0x00000004b0007c0c */ /* 0x000fe2000bfc5070 */
[--C-:B------:R-:W-:Y:S01]  /*c0a0*/  IMAD.X R135, R135, 0x1, R138.reuse, P0 ;  /* 0x0000000187877824 */ /* 0x100fe200000e068a */
[-C--:B------:R-:W-:Y:S01]  /*c0b0*/  IADD3 R151, P2, R151, R139.reuse, RZ ;  /* 0x0000008b97977210 */ /* 0x080fe20007f5e0ff */
[--C-:B------:R-:W-:Y:S01]  /*c0c0*/  IMAD.X R136, R136, 0x1, R138.reuse, P4 ;  /* 0x0000000188887824 */ /* 0x100fe200020e068a */
[-C--:B------:R-:W-:Y:S01]  /*c0d0*/  IADD3 R153, P1, R153, R139.reuse, RZ ;  /* 0x0000008b99997210 */ /* 0x080fe20007f3e0ff */
[----:B------:R-:W0:Y:S01]  /*c0e0*/  LDGDEPBAR ;  /* 0x00000000000079af */ /* 0x000e220000000000 */
        /* <DEDUP_REMOVED lines=10> */
[----:B------:R-:W-:Y:S01]  /*c190*/  IADD3 R171, P4, R171, R139, RZ ;  /* 0x0000008babab7210 */ /* 0x000fe20007f9e0ff */
[----:B------:R-:W-:-:S02]  /*c1a0*/  IMAD.X R166, R166, 0x1, R138, P1 ;  /* 0x00000001a6a67824 */ /* 0x000fc400008e068a */
[--C-:B------:R-:W-:Y:S02]  /*c1b0*/  IMAD.X R168, R168, 0x1, R138.reuse, P0 ;  /* 0x00000001a8a87824 */ /* 0x100fe400000e068a */
[----:B------:R-:W-:Y:S01]  /*c1c0*/  IMAD.X R170, R170, 0x1, R138, P4 ;  /* 0x00000001aaaa7824 */ /* 0x000fe200020e068a */
[----:B-1----:R-:W-:Y:S07]  /*c1d0*/  @P6 BRA `(.L_x_1) ;  /* 0xffffffd4008c6947 */ /* 0x002fee000383ffff */
.L_x_0:
[----:B------:R-:W2:Y:S01]  /*c1e0*/  LDL.LU R142, [R1+0xbc] ;  /* 0x0000bc00018e7983 */ /* 0x000ea20000300800 */
[----:B------:R-:W1:Y:S01]  /*c1f0*/  S2R R143, SR_TID.X ;  /* 0x00000000008f7919 */ /* 0x000e620000002100 */
[----:B------:R-:W-:Y:S02]  /*c200*/  WARPGROUP.DEPBAR.LE gsb0, 0x0 ;  /* 0x00008000000079c5 */ /* 0x000fe40000010000 */
[----:B------:R-:W-:-:S04]  /*c210*/  DEPBAR.LE SB0, 0x0 ;  /* 0x000080000000791a */ /* 0x000fc80000000000 */
[----:B------:R-:W-:Y:S02]  /*c220*/  R2UR UR4, R224 ;  /* 0x00000000e00472ca */ /* 0x000fe400000e0000 */
[----:B------:R-:W-:Y:S01]  /*c230*/  LOP3.LUT R225, R225, 0x3000, RZ, 0xc0, !PT ;  /* 0x00003000e1e17812 */ /* 0x000fe200078ec0ff */
[----:B------:R-:W-:Y:S01]  /*c240*/  IMAD.MOV.U32 R11, RZ, RZ, R36 ;  /* 0x000000ffff0b7224 */ /* 0x000fe200078e0024 */
[----:B------:R-:W-:Y:S01]  /*c250*/  ULDC.64 UR8, c[0x0][0x220] ;  /* 0x0000880000087ab9 */ /* 0x000fe20000000a00 */
[----:B------:R-:W-:Y:S02]  /*c260*/  IMAD.MOV.U32 R59, RZ, RZ, R37 ;  /* 0x000000ffff3b7224 */ /* 0x000fe400078e0025 */
[----:B------:R-:W-:Y:S02]  /*c270*/  IMAD.MOV.U32 R63, RZ, RZ, R38 ;  /* 0x000000ffff3f7224 */ /* 0x000fe400078e0026 */
[----:B------:R-:W-:-:S04]  /*c280*/  IMAD.MOV.U32 R8, RZ, RZ, R24 ;  /* 0x000000ffff087224 */ /* 0x000fc800078e0018 */
[----:B------:R-:W-:Y:S01]  /*c290*/  ULEA UR5, UR4, UR7, 0x4 ;  /* 0x0000000704057291 */ /* 0x000fe2000f8e203f */
[C---:B-1----:R-:W-:Y:S01]  /*c2a0*/  IMAD.SHL.U32 R3, R143.reuse, 0x4, RZ ;  /* 0x000000048f037824 */ /* 0x042fe200078e00ff */
[C---:B------:R-:W-:Y:S01]  /*c2b0*/  LOP3.LUT R6, R143.reuse, 0x60, RZ, 0xc0, !PT ;  /* 0x000000608f067812 */ /* 0x040fe200078ec0ff */
[----:B------:R-:W-:-:S03]  /*c2c0*/  IMAD.SHL.U32 R0, R143, 0x20, RZ ;  /* 0x000000208f007824 */ /* 0x000fc600078e00ff */
[----:B------:R-:W-:Y:S02]  /*c2d0*/  LOP3.LUT R3, R3, 0x70, RZ, 0xc0, !PT ;  /* 0x0000007003037812 */ /* 0x000fe400078ec0ff */
[----:B------:R-:W-:-:S03]  /*c2e0*/  LOP3.LUT R0, R225, 0x60, R0, 0xf8, !PT ;  /* 0x00000060e1007812 */ /* 0x000fc600078ef800 */
[----:B------:R-:W-:Y:S02]  /*c2f0*/  IMAD R3, R6, 0x8, R3 ;  /* 0x0000000806037824 */ /* 0x000fe400078e0203 */
[----:B------:R-:W-:Y:S02]  /*c300*/  IMAD.MOV.U32 R9, RZ, RZ, R28 ;  /* 0x000000ffff097224 */ /* 0x000fe400078e001c */
[----:B------:R-:W-:Y:S01]  /*c310*/  IMAD.MOV.U32 R10, RZ, RZ, R32 ;  /* 0x000000ffff0a7224 */ /* 0x000fe200078e0020 */
[----:B------:R-:W-:Y:S01]  /*c320*/  LOP3.LUT R17, R0, R3, RZ, 0x3c, !PT ;  /* 0x0000000300117212 */ /* 0x000fe200078e3cff */
[----:B------:R-:W-:Y:S01]  /*c330*/  BAR.SYNC.DEFER_BLOCKING 0x0 ;  /* 0x0000000000007b1d */ /* 0x000fe20000010000 */
[----:B------:R-:W-:Y:S02]  /*c340*/  IMAD.MOV.U32 R56, RZ, RZ, R25 ;  /* 0x000000ffff387224 */ /* 0x000fe400078e0019 */
[----:B------:R-:W-:Y:S02]  /*c350*/  IMAD.MOV.U32 R57, RZ, RZ, R29 ;  /* 0x000000ffff397224 */ /* 0x000fe400078e001d */
[----:B------:R-:W-:-:S02]  /*c360*/  IMAD.MOV.U32 R58, RZ, RZ, R33 ;  /* 0x000000ffff3a7224 */ /* 0x000fc400078e0021 */
[----:B------:R-:W-:Y:S02]  /*c370*/  IMAD.MOV.U32 R60, RZ, RZ, R26 ;  /* 0x000000ffff3c7224 */ /* 0x000fe400078e001a */
[----:B------:R-:W-:Y:S02]  /*c380*/  IMAD.MOV.U32 R61, RZ, RZ, R30 ;  /* 0x000000ffff3d7224 */ /* 0x000fe400078e001e */
[----:B------:R-:W-:Y:S02]  /*c390*/  IMAD.MOV.U32 R62, RZ, RZ, R34 ;  /* 0x000000ffff3e7224 */ /* 0x000fe400078e0022 */
[----:B------:R-:W-:Y:S02]  /*c3a0*/  IMAD.MOV.U32 R36, RZ, RZ, R27 ;  /* 0x000000ffff247224 */ /* 0x000fe400078e001b */
[----:B------:R-:W-:Y:S02]  /*c3b0*/  IMAD.MOV.U32 R37, RZ, RZ, R31 ;  /* 0x000000ffff257224 */ /* 0x000fe400078e001f */
[----:B------:R-:W-:-:S02]  /*c3c0*/  IMAD.MOV.U32 R38, RZ, RZ, R35 ;  /* 0x000000ffff267224 */ /* 0x000fc400078e0023 */
[C---:B------:R-:W-:Y:S01]  /*c3d0*/  IMAD.SHL.U32 R4, R143.reuse, 0x800, RZ ;  /* 0x000008008f047824 */ /* 0x040fe200078e00ff */
[----:B------:R-:W-:Y:S04]  /*c3e0*/  STS.128 [R17+UR5], R8 ;  /* 0x0000000811007988 */ /* 0x000fe80008000c05 */
[----:B------:R-:W-:Y:S04]  /*c3f0*/  STS.128 [R17+UR5+0x400], R56 ;  /* 0x0004003811007988 */ /* 0x000fe80008000c05 */
[----:B------:R-:W-:Y:S04]  /*c400*/  STS.128 [R17+UR5+0x80], R60 ;  /* 0x0000803c11007988 */ /* 0x000fe80008000c05 */
[----:B------:R1:W-:Y:S01]  /*c410*/  STS.128 [R17+UR5+0x480], R36 ;  /* 0x0004802411007988 */ /* 0x0003e20008000c05 */
[----:B------:R-:W-:-:S02]  /*c420*/  LOP3.LUT R143, R143, 0x7f, RZ, 0xc0, !PT ;  /* 0x0000007f8f8f7812 */ /* 0x000fc400078ec0ff */
[----:B------:R-:W-:Y:S01]  /*c430*/  LOP3.LUT R4, R4, 0x3000, RZ, 0xc0, !PT ;  /* 0x0000300004047812 */ /* 0x000fe200078ec0ff */
[----:B------:R-:W-:-:S04]  /*c440*/  USHF.R.U32.HI UR4, URZ, 0x2, UR4 ;  /* 0x000000023f047899 */ /* 0x000fc80008011604 */
[----:B------:R-:W-:-:S05]  /*c450*/  IMAD R4, R143, 0x10, R4 ;  /* 0x000000108f047824 */ /* 0x000fca00078e0204 */
[----:B------:R-:W-:Y:S01]  /*c460*/  LOP3.LUT R23, R4, UR4, RZ, 0x3c, !PT ;  /* 0x0000000404177c12 */ /* 0x000fe2000f8e3cff */
[----:B------:R-:W-:Y:S03]  /*c470*/  BAR.SYNC.DEFER_BLOCKING 0x0 ;  /* 0x0000000000007b1d */ /* 0x000fe60000010000 */
[----:B------:R-:W-:Y:S01]  /*c480*/  LOP3.LUT R29, R23, 0x40, RZ, 0x3c, !PT ;  /* 0x00000040171d7812 */ /* 0x000fe200078e3cff */
[----:B------:R-:W-:Y:S02]  /*c490*/  IMAD.MOV.U32 R67, RZ, RZ, R52 ;  /* 0x000000ffff437224 */ /* 0x000fe400078e0034 */
[----:B-1----:R-:W-:Y:S01]  /*c4a0*/  IMAD.MOV.U32 R39, RZ, RZ, R53 ;  /* 0x000000ffff277224 */ /* 0x002fe200078e0035 */
[----:B------:R-:W-:Y:S01]  /*c4b0*/  ULDC UR4, c[0x0][0x244] ;  /* 0x0000910000047ab9 */ /* 0x000fe20000000800 */
[----:B------:R-:W1:Y:S04]  /*c4c0*/  LDS.128 R24, [R23+UR7] ;  /* 0x0000000717187984 */ /* 0x000e680008000c00 */
[----:B------:R-:W3:Y:S04]  /*c4d0*/  LDS.128 R32, [R29+UR7] ;  /* 0x000000071d207984 */ /* 0x000ee80008000c00 */
[----:B------:R-:W-:Y:S04]  /*c4e0*/  LDS.128 R8, [R23+UR7+0x800] ;  /* 0x0008000717087984 */ /* 0x000fe80008000c00 */
[----:B------:R-:W-:Y:S01]  /*c4f0*/  LDS.128 R4, [R29+UR7+0x800] ;  /* 0x000800071d047984 */ /* 0x000fe20008000c00 */
[----:B------:R-:W-:-:S02]  /*c500*/  IMAD.MOV.U32 R63, RZ, RZ, R54 ;  /* 0x000000ffff3f7224 */ /* 0x000fc400078e0036 */
[----:B------:R-:W-:Y:S02]  /*c510*/  IMAD.MOV.U32 R64, RZ, RZ, R40 ;  /* 0x000000ffff407224 */ /* 0x000fe400078e0028 */
[----:B------:R-:W-:Y:S02]  /*c520*/  IMAD.MOV.U32 R65, RZ, RZ, R44 ;  /* 0x000000ffff417224 */ /* 0x000fe400078e002c */
[----:B------:R-:W-:Y:S01]  /*c530*/  IMAD.MOV.U32 R66, RZ, RZ, R48 ;  /* 0x000000ffff427224 */ /* 0x000fe200078e0030 */
        /* <DEDUP_REMOVED lines=9> */
[----:B------:R-:W-:Y:S01]  /*c5d0*/  IMAD.MOV.U32 R54, RZ, RZ, R51 ;  /* 0x000000ffff367224 */ /* 0x000fe200078e0033 */
[C---:B-----5:R-:W-:Y:S01]  /*c5e0*/  LOP3.LUT R12, R175.reuse, R2, RZ, 0xfc, !PT ;  /* 0x00000002af0c7212 */ /* 0x060fe200078efcff */
[----:B------:R-:W-:Y:S04]  /*c5f0*/  STS.128 [R17+UR5], R64 ;  /* 0x0000004011007988 */ /* 0x000fe80008000c05 */
[----:B------:R-:W-:Y:S04]  /*c600*/  STS.128 [R17+UR5+0x400], R36 ;  /* 0x0004002411007988 */ /* 0x000fe80008000c05 */
[----:B------:R-:W-:Y:S04]  /*c610*/  STS.128 [R17+UR5+0x80], R60 ;  /* 0x0000803c11007988 */ /* 0x000fe80008000c05 */
[----:B------:R-:W-:Y:S01]  /*c620*/  STS.128 [R17+UR5+0x480], R52 ;  /* 0x0004803411007988 */ /* 0x000fe20008000c05 */
[----:B------:R-:W-:Y:S01]  /*c630*/  BAR.SYNC.DEFER_BLOCKING 0x0 ;  /* 0x0000000000007b1d */ /* 0x000fe20000010000 */
[----:B------:R-:W-:-:S02]  /*c640*/  LOP3.LUT R0, R175, 0x4, R2, 0xfe, !PT ;  /* 0x00000004af007812 */ /* 0x000fc400078efe02 */
[C-C-:B------:R-:W-:Y:S02]  /*c650*/  LOP3.LUT R20, R175.reuse, 0x8, R2.reuse, 0xfe, !PT ;  /* 0x00000008af147812 */ /* 0x140fe400078efe02 */
[C-C-:B------:R-:W-:Y:S02]  /*c660*/  LOP3.LUT R18, R175.reuse, 0xc, R2.reuse, 0xfe, !PT ;  /* 0x0000000caf127812 */ /* 0x140fe400078efe02 */
[----:B------:R-:W-:Y:S01]  /*c670*/  LOP3.LUT R16, R175, 0x10, R2, 0xfe, !PT ;  /* 0x00000010af107812 */ /* 0x000fe200078efe02 */
[----:B------:R-:W4:Y:S04]  /*c680*/  LDS.128 R36, [R23+UR7] ;  /* 0x0000000717247984 */ /* 0x000f280008000c00 */
[----:B------:R-:W4:Y:S01]  /*c690*/  LDS.128 R40, [R29+UR7] ;  /* 0x000000071d287984 */ /* 0x000f220008000c00 */
[C---:B--2---:R-:W-:Y:S01]  /*c6a0*/  IMAD R3, R142.reuse, UR4, RZ ;  /* 0x000000048e037c24 */ /* 0x044fe2000f8e02ff */
[----:B------:R-:W-:Y:S01]  /*c6b0*/  ISETP.GE.AND P0, PT, R142, R172, PT ;  /* 0x000000ac8e00720c */ /* 0x000fe20003f06270 */
[----:B------:R-:W-:-:S03]  /*c6c0*/  ULDC UR4, c[0x0][0x248] ;  /* 0x0000920000047ab9 */ /* 0x000fc60000000800 */
[----:B------:R-:W-:-:S04]  /*c6d0*/  LEA R31, P1, R3, UR8, 0x2 ;  /* 0x00000008031f7c11 */ /* 0x000fc8000f8210ff */
[----:B------:R-:W-:Y:S01]  /*c6e0*/  LEA.HI.X.SX32 R57, R3, UR9, 0x2, P1 ;  /* 0x0000000903397c11 */ /* 0x000fe200088f16ff */
[C---:B------:R-:W-:Y:S01]  /*c6f0*/  IMAD R3, R12.reuse, UR4, RZ ;  /* 0x000000040c037c24 */ /* 0x040fe2000f8e02ff */
[----:B------:R-:W-:-:S04]  /*c700*/  ISETP.LT.AND P1, PT, R12, R173, !P0 ;  /* 0x000000ad0c00720c */ /* 0x000fc80004721270 */
[C---:B------:R-:W-:Y:S02]  /*c710*/  LEA R12, P2, R3.reuse, R31, 0x2 ;  /* 0x0000001f030c7211 */ /* 0x040fe400078410ff */
[C---:B------:R-:W-:Y:S01]  /*c720*/  ISETP.LT.AND P4, PT, R0.reuse, R173, !P0 ;  /* 0x000000ad0000720c */ /* 0x040fe20004781270 */
[----:B------:R-:W-:Y:S01]  /*c730*/  IMAD R0, R0, UR4, RZ ;  /* 0x0000000400007c24 */ /* 0x000fe2000f8e02ff */
[----:B------:R-:W-:-:S04]  /*c740*/  LEA.HI.X.SX32 R13, R3, R57, 0x2, P2 ;  /* 0x00000039030d7211 */ /* 0x000fc800010f16ff */
[----:B------:R-:W-:Y:S01]  /*c750*/  LEA R14, P3, R0, R31, 0x2 ;  /* 0x0000001f000e7211 */ /* 0x000fe200078610ff */
[----:B-1----:R1:W-:Y:S01]  /*c760*/  @P1 STG.E desc[UR16][R12.64], R24 ;  /* 0x000000180c001986 */ /* 0x0023e2000c101910 */
[C---:B------:R-:W-:Y:S01]  /*c770*/  ISETP.LT.AND P1, PT, R20.reuse, R173, !P0 ;  /* 0x000000ad1400720c */ /* 0x040fe20004721270 */
[----:B------:R-:W-:Y:S01]  /*c780*/  IMAD R20, R20, UR4, RZ ;  /* 0x0000000414147c24 */ /* 0x000fe2000f8e02ff */
[----:B------:R-:W-:Y:S02]  /*c790*/  LEA.HI.X.SX32 R15, R0, R57, 0x2, P3 ;  /* 0x00000039000f7211 */ /* 0x000fe400018f16ff */
[CC--:B------:R-:W-:Y:S01]  /*c7a0*/  ISETP.LT.AND P3, PT, R18.reuse, R173.reuse, !P0 ;  /* 0x000000ad1200720c */ /* 0x0c0fe20004761270 */
[----:B------:R-:W-:Y:S01]  /*c7b0*/  IMAD R18, R18, UR4, RZ ;  /* 0x0000000412127c24 */ /* 0x000fe2000f8e02ff */
[----:B------:R-:W-:Y:S01]  /*c7c0*/  LOP3.LUT R0, R175, 0x14, R2, 0xfe, !PT ;  /* 0x00000014af007812 */ /* 0x000fe200078efe02 */
[C---:B------:R-:W-:Y:S01]  /*c7d0*/  IMAD R3, R16.reuse, UR4, RZ ;  /* 0x0000000410037c24 */ /* 0x040fe2000f8e02ff */
[----:B------:R-:W-:-:S02]  /*c7e0*/  ISETP.LT.AND P2, PT, R16, R173, !P0 ;  /* 0x000000ad1000720c */ /* 0x000fc40004741270 */
[----:B-1----:R-:W-:Y:S01]  /*c7f0*/  LEA R12, P6, R20, R31, 0x2 ;  /* 0x0000001f140c7211 */ /* 0x002fe200078c10ff */
[----:B---3--:R1:W-:Y:S01]  /*c800*/  @P4 STG.E desc[UR16][R14.64], R32 ;  /* 0x000000200e004986 */ /* 0x0083e2000c101910 */
[C---:B------:R-:W-:Y:S01]  /*c810*/  ISETP.LT.AND P4, PT, R0.reuse, R173, !P0 ;  /* 0x000000ad0000720c */ /* 0x040fe20004781270 */
[----:B------:R-:W-:Y:S01]  /*c820*/  IMAD R0, R0, UR4, RZ ;  /* 0x0000000400007c24 */ /* 0x000fe2000f8e02ff */
[----:B------:R-:W-:Y:S02]  /*c830*/  LEA.HI.X.SX32 R13, R20, R57, 0x2, P6 ;  /* 0x00000039140d7211 */ /* 0x000fe400030f16ff */
[CC--:B------:R-:W-:Y:S02]  /*c840*/  LEA R16, P6, R3.reuse, R31.reuse, 0x2 ;  /* 0x0000001f03107211 */ /* 0x0c0fe400078c10ff */
[----:B-1----:R-:W-:Y:S02]  /*c850*/  LEA R14, P5, R18, R31, 0x2 ;  /* 0x0000001f120e7211 */ /* 0x002fe400078a10ff */
[----:B------:R-:W-:-:S02]  /*c860*/  LEA.HI.X.SX32 R17, R3, R57, 0x2, P6 ;  /* 0x0000003903117211 */ /* 0x000fc400030f16ff */
[----:B------:R-:W-:Y:S02]  /*c870*/  LEA.HI.X.SX32 R15, R18, R57, 0x2, P5 ;  /* 0x00000039120f7211 */ /* 0x000fe400028f16ff */
[C---:B------:R-:W-:Y:S02]  /*c880*/  LEA R18, P5, R0.reuse, R31, 0x2 ;  /* 0x0000001f00127211 */ /* 0x040fe400078a10ff */
[----:B------:R-:W-:Y:S01]  /*c890*/  LOP3.LUT R20, R175, 0x18, R2, 0xfe, !PT ;  /* 0x00000018af147812 */ /* 0x000fe200078efe02 */
[----:B------:R1:W-:Y:S01]  /*c8a0*/  @P1 STG.E desc[UR16][R12.64], R25 ;  /* 0x000000190c001986 */ /* 0x0003e2000c101910 */
[----:B------:R-:W-:-:S03]  /*c8b0*/  LEA.HI.X.SX32 R19, R0, R57, 0x2, P5 ;  /* 0x0000003900137211 */ /* 0x000fc600028f16ff */
[----:B------:R-:W-:Y:S01]  /*c8c0*/  @P3 STG.E desc[UR16][R14.64], R33 ;  /* 0x000000210e003986 */ /* 0x000fe2000c101910 */
[C-C-:B------:R-:W-:Y:S01]  /*c8d0*/  LOP3.LUT R0, R175.reuse, 0x1c, R2.reuse, 0xfe, !PT ;  /* 0x0000001caf007812 */ /* 0x140fe200078efe02 */
[C---:B------:R-:W-:Y:S02]  /*c8e0*/  IMAD R3, R20.reuse, UR4, RZ ;  /* 0x0000000414037c24 */ /* 0x040fe4000f8e02ff */
[----:B------:R2:W-:Y:S01]  /*c8f0*/  @P2 STG.E desc[UR16][R16.64], R26 ;  /* 0x0000001a10002986 */ /* 0x0005e2000c101910 */
[-C--:B------:R-:W-:Y:S02]  /*c900*/  ISETP.LT.AND P2, PT, R20, R173.reuse, !P0 ;  /* 0x000000ad1400720c */ /* 0x080fe40004741270 */
[----:B------:R-:W-:Y:S01]  /*c910*/  LOP3.LUT R20, R175, 0x20, R2, 0xfe, !PT ;  /* 0x00000020af147812 */ /* 0x000fe200078efe02 */
[----:B------:R3:W-:Y:S01]  /*c920*/  @P4 STG.E desc[UR16][R18.64], R34 ;  /* 0x0000002212004986 */ /* 0x0007e2000c101910 */
[C---:B------:R-:W-:Y:S01]  /*c930*/  ISETP.LT.AND P3, PT, R0.reuse, R173, !P0 ;  /* 0x000000ad0000720c */ /* 0x040fe20004761270 */
[----:B------:R-:W-:Y:S01]  /*c940*/  IMAD R21, R0, UR4, RZ ;  /* 0x0000000400157c24 */ /* 0x000fe2000f8e02ff */
[----:B-1----:R-:W-:-:S02]  /*c950*/  LEA R12, P1, R3, R31, 0x2 ;  /* 0x0000001f030c7211 */ /* 0x002fc400078210ff */
[C---:B------:R-:W-:Y:S01]  /*c960*/  ISETP.LT.AND P4, PT, R20.reuse, R173, !P0 ;  /* 0x000000ad1400720c */ /* 0x040fe20004781270 */
[----:B------:R-:W-:Y:S01]  /*c970*/  IMAD R20, R20, UR4, RZ ;  /* 0x0000000414147c24 */ /* 0x000fe2000f8e02ff */
[----:B------:R-:W-:Y:S02]  /*c980*/  LOP3.LUT R0, R175, 0x24, R2, 0xfe, !PT ;  /* 0x00000024af007812 */ /* 0x000fe400078efe02 */
[----:B------:R-:W-:Y:S02]  /*c990*/  LEA.HI.X.SX32 R13, R3, R57, 0x2, P1 ;  /* 0x00000039030d7211 */ /* 0x000fe400008f16ff */
[C---:B------:R-:W-:Y:S01]  /*c9a0*/  ISETP.LT.AND P1, PT, R0.reuse, R173, !P0 ;  /* 0x000000ad0000720c */ /* 0x040fe20004721270 */
[----:B------:R-:W-:Y:S01]  /*c9b0*/  IMAD R0, R0, UR4, RZ ;  /* 0x0000000400007c24 */ /* 0x000fe2000f8e02ff */
[-C--:B--2---:R-:W-:Y:S01]  /*c9c0*/  LEA R16, P6, R20, R31.reuse, 0x2 ;  /* 0x0000001f14107211 */ /* 0x084fe200078c10ff */
[----:B------:R1:W-:Y:S01]  /*c9d0*/  @P2 STG.E desc[UR16][R12.64], R27 ;  /* 0x0000001b0c002986 */ /* 0x0003e2000c101910 */
[----:B------:R-:W-:-:S02]  /*c9e0*/  LEA R14, P5, R21, R31, 0x2 ;  /* 0x0000001f150e7211 */ /* 0x000fc400078a10ff */
[----:B------:R-:W-:Y:S02]  /*c9f0*/  LEA.HI.X.SX32 R17, R20, R57, 0x2, P6 ;  /* 0x0000003914117211 */ /* 0x000fe400030f16ff */
[C---:B---3--:R-:W-:Y:S02]  /*ca00*/  LEA R18, P2, R0.reuse, R31, 0x2 ;  /* 0x0000001f00127211 */ /* 0x048fe400078410ff */
[--C-:B------:R-:W-:Y:S02]  /*ca10*/  LOP3.LUT R20, R175, 0x28, R2.reuse, 0xfe, !PT ;  /* 0x00000028af147812 */ /* 0x100fe400078efe02 */
[-C--:B------:R-:W-:Y:S02]  /*ca20*/  LEA.HI.X.SX32 R15, R21, R57.reuse, 0x2, P5 ;  /* 0x00000039150f7211 */ /* 0x080fe400028f16ff */
[----:B------:R-:W-:Y:S01]  /*ca30*/  LEA.HI.X.SX32 R19, R0, R57, 0x2, P2 ;  /* 0x0000003900137211 */ /* 0x000fe200010f16ff */
[C---:B------:R-:W-:Y:S01]  /*ca40*/  IMAD R3, R20.reuse, UR4, RZ ;  /* 0x0000000414037c24 */ /* 0x040fe2000f8e02ff */
[----:B------:R-:W-:Y:S01]  /*ca50*/  LOP3.LUT R0, R175, 0x2c, R2, 0xfe, !PT ;  /* 0x0000002caf007812 */ /* 0x000fe200078efe02 */
[----:B------:R-:W-:Y:S01]  /*ca60*/  @P3 STG.E desc[UR16][R14.64], R35 ;  /* 0x000000230e003986 */ /* 0x000fe2000c101910 */
[----:B------:R-:W-:-:S02]  /*ca70*/  ISETP.LT.AND P2, PT, R20, R173, !P0 ;  /* 0x000000ad1400720c */ /* 0x000fc40004741270 */
[--C-:B------:R-:W-:Y:S01]  /*ca80*/  LOP3.LUT R20, R175, 0x30, R2.reuse, 0xfe, !PT ;  /* 0x00000030af147812 */ /* 0x100fe200078efe02 */
[----:B----4-:R2:W-:Y:S01]  /*ca90*/  @P4 STG.E desc[UR16][R16.64], R36 ;  /* 0x0000002410004986 */ /* 0x0105e2000c101910 */
[C---:B------:R-:W-:Y:S01]  /*caa0*/  ISETP.LT.AND P3, PT, R0.reuse, R173, !P0 ;  /* 0x000000ad0000720c */ /* 0x040fe20004761270 */
[----:B------:R-:W-:Y:S02]  /*cab0*/  IMAD R21, R0, UR4, RZ ;  /* 0x0000000400157c24 */ /* 0x000fe4000f8e02ff */
[----:B------:R3:W-:Y:S01]  /*cac0*/  @P1 STG.E desc[UR16][R18.64], R40 ;  /* 0x0000002812001986 */ /* 0x0007e2000c101910 */
[----:B-1----:R-:W-:Y:S02]  /*cad0*/  LEA R12, P1, R3, R31, 0x2 ;  /* 0x0000001f030c7211 */ /* 0x002fe400078210ff */
[----:B------:R-:W-:Y:S01]  /*cae0*/  LOP3.LUT R0, R175, 0x34, R2, 0xfe, !PT ;  /* 0x00000034af007812 */ /* 0x000fe200078efe02 */
[----:B------:R-:W1:Y:S01]  /*caf0*/  LDS.128 R32, [R23+UR7+0x800] ;  /* 0x0008000717207984 */ /* 0x000e620008000c00 */
[C---:B------:R-:W-:Y:S01]  /*cb00*/  ISETP.LT.AND P4, PT, R20.reuse, R173, !P0 ;  /* 0x000000ad1400720c */ /* 0x040fe20004781270 */
[----:B------:R-:W-:Y:S01]  /*cb10*/  IMAD R20, R20, UR4, RZ ;  /* 0x0000000414147c24 */ /* 0x000fe2000f8e02ff */
[----:B------:R-:W-:-:S02]  /*cb20*/  LEA.HI.X.SX32 R13, R3, R57, 0x2, P1 ;  /* 0x00000039030d7211 */ /* 0x000fc400008f16ff */
[C---:B------:R-:W-:Y:S01]  /*cb30*/  ISETP.LT.AND P1, PT, R0.reuse, R173, !P0 ;  /* 0x000000ad0000720c */ /* 0x040fe20004721270 */
[----:B------:R-:W-:Y:S01]  /*cb40*/  IMAD R0, R0, UR4, RZ ;  /* 0x0000000400007c24 */ /* 0x000fe2000f8e02ff */
[-C--:B--2---:R-:W-:Y:S01]  /*cb50*/  LEA R16, P6, R20, R31.reuse, 0x2 ;  /* 0x0000001f14107211 */ /* 0x084fe200078c10ff */
[----:B------:R2:W-:Y:S01]  /*cb60*/  @P2 STG.E desc[UR16][R12.64], R37 ;  /* 0x000000250c002986 */ /* 0x0005e2000c101910 */
[-C--:B------:R-:W-:Y:S02]  /*cb70*/  LEA R14, P5, R21, R31.reuse, 0x2 ;  /* 0x0000001f150e7211 */ /* 0x080fe400078a10ff */
[----:B---3--:R-:W-:Y:S02]  /*cb80*/  LEA R18, P2, R0, R31, 0x2 ;  /* 0x0000001f00127211 */ /* 0x008fe400078410ff */
[----:B------:R-:W-:Y:S02]  /*cb90*/  LEA.HI.X.SX32 R17, R20, R57, 0x2, P6 ;  /* 0x0000003914117211 */ /* 0x000fe400030f16ff */
[----:B------:R-:W-:-:S02]  /*cba0*/  LOP3.LUT R20, R175, 0x38, R2, 0xfe, !PT ;  /* 0x00000038af147812 */ /* 0x000fc400078efe02 */
[-C--:B------:R-:W-:Y:S02]  /*cbb0*/  LEA.HI.X.SX32 R15, R21, R57.reuse, 0x2, P5 ;  /* 0x00000039150f7211 */ /* 0x080fe400028f16ff */
[----:B------:R-:W-:Y:S01]  /*cbc0*/  LEA.HI.X.SX32 R19, R0, R57, 0x2, P2 ;  /* 0x0000003900137211 */ /* 0x000fe200010f16ff */
[C---:B------:R-:W-:Y:S01]  /*cbd0*/  IMAD R3, R20.reuse, UR4, RZ ;  /* 0x0000000414037c24 */ /* 0x040fe2000f8e02ff */
[C-C-:B------:R-:W-:Y:S01]  /*cbe0*/  LOP3.LUT R0, R175.reuse, 0x3c, R2.reuse, 0xfe, !PT ;  /* 0x0000003caf007812 */ /* 0x140fe200078efe02 */
[----:B------:R3:W-:Y:S01]  /*cbf0*/  @P3 STG.E desc[UR16][R14.64], R41 ;  /* 0x000000290e003986 */ /* 0x0007e2000c101910 */
[-C--:B------:R-:W-:Y:S02]  /*cc00*/  ISETP.LT.AND P2, PT, R20, R173.reuse, !P0 ;  /* 0x000000ad1400720c */ /* 0x080fe40004741270 */
[C-C-:B------:R-:W-:Y:S01]  /*cc10*/  LOP3.LUT R20, R175.reuse, 0x40, R2.reuse, 0xfe, !PT ;  /* 0x00000040af147812 */ /* 0x140fe200078efe02 */
[----:B------:R4:W-:Y:S01]  /*cc20*/  @P4 STG.E desc[UR16][R16.64], R38 ;  /* 0x0000002610004986 */ /* 0x0009e2000c101910 */
[C---:B------:R-:W-:Y:S01]  /*cc30*/  ISETP.LT.AND P3, PT, R0.reuse, R173, !P0 ;  /* 0x000000ad0000720c */ /* 0x040fe20004761270 */
[----:B------:R-:W-:Y:S01]  /*cc40*/  IMAD R21, R0, UR4, RZ ;  /* 0x0000000400157c24 */ /* 0x000fe2000f8e02ff */
[----:B------:R-:W-:Y:S01]  /*cc50*/  LOP3.LUT R0, R175, 0x44, R2, 0xfe, !PT ;  /* 0x00000044af007812 */ /* 0x000fe200078efe02 */
[----:B------:R1:W-:Y:S01]  /*cc60*/  @P1 STG.E desc[UR16][R18.64], R42 ;  /* 0x0000002a12001986 */ /* 0x0003e2000c101910 */
[----:B--2---:R-:W-:-:S02]  /*cc70*/  LEA R12, P1, R3, R31, 0x2 ;  /* 0x0000001f030c7211 */ /* 0x004fc400078210ff */
[C---:B------:R-:W-:Y:S01]  /*cc80*/  ISETP.LT.AND P4, PT, R20.reuse, R173, !P0 ;  /* 0x000000ad1400720c */ /* 0x040fe20004781270 */
[----:B------:R-:W-:Y:S01]  /*cc90*/  IMAD R20, R20, UR4, RZ ;  /* 0x0000000414147c24 */ /* 0x000fe2000f8e02ff */
[----:B------:R-:W-:Y:S01]  /*cca0*/  LEA.HI.X.SX32 R13, R3, R57, 0x2, P1 ;  /* 0x00000039030d7211 */ /* 0x000fe200008f16ff */
[C---:B------:R-:W-:Y:S01]  /*ccb0*/  IMAD R3, R0.reuse, UR4, RZ ;  /* 0x0000000400037c24 */ /* 0x040fe2000f8e02ff */
[----:B------:R-:W-:Y:S02]  /*ccc0*/  ISETP.LT.AND P1, PT, R0, R173, !P0 ;  /* 0x000000ad0000720c */ /* 0x000fe40004721270 */
[-C--:B---3--:R-:W-:Y:S01]  /*ccd0*/  LEA R14, P5, R21, R31.reuse, 0x2 ;  /* 0x0000001f150e7211 */ /* 0x088fe200078a10ff */
[----:B------:R2:W-:Y:S01]  /*cce0*/  @P2 STG.E desc[UR16][R12.64], R39 ;  /* 0x000000270c002986 */ /* 0x0005e2000c101910 */
[-C--:B----4-:R-:W-:Y:S02]  /*ccf0*/  LEA R16, P6, R20, R31.reuse, 0x2 ;  /* 0x0000001f14107211 */ /* 0x090fe400078c10ff */
[----:B-1----:R-:W-:Y:S01]  /*cd00*/  LEA R18, P2, R3, R31, 0x2 ;  /* 0x0000001f03127211 */ /* 0x002fe200078410ff */
[----:B------:R-:W1:Y:S01]  /*cd10*/  LDS.128 R36, [R29+UR7+0x800] ;  /* 0x000800071d247984 */ /* 0x000e620008000c00 */
[----:B------:R-:W-:-:S02]  /*cd20*/  LEA.HI.X.SX32 R15, R21, R57, 0x2, P5 ;  /* 0x00000039150f7211 */ /* 0x000fc400028f16ff */
[-C--:B------:R-:W-:Y:S02]  /*cd30*/  LEA.HI.X.SX32 R17, R20, R57.reuse, 0x2, P6 ;  /* 0x0000003914117211 */ /* 0x080fe400030f16ff */
[--C-:B------:R-:W-:Y:S02]  /*cd40*/  LOP3.LUT R0, R175, 0x48, R2.reuse, 0xfe, !PT ;  /* 0x00000048af007812 */ /* 0x100fe400078efe02 */
[----:B------:R-:W-:Y:S01]  /*cd50*/  LEA.HI.X.SX32 R19, R3, R57, 0x2, P2 ;  /* 0x0000003903137211 */ /* 0x000fe200010f16ff */
[----:B------:R3:W-:Y:S01]  /*cd60*/  @P3 STG.E desc[UR16][R14.64], R43 ;  /* 0x0000002b0e003986 */ /* 0x0007e2000c101910 */
[----:B------:R-:W-:Y:S01]  /*cd70*/  LOP3.LUT R22, R175, 0x4c, R2, 0xfe, !PT ;  /* 0x0000004caf167812 */ /* 0x000fe200078efe02 */
[C---:B------:R-:W-:Y:S02]  /*cd80*/  IMAD R3, R0.reuse, UR4, RZ ;  /* 0x0000000400037c24 */ /* 0x040fe4000f8e02ff */
[----:B------:R4:W-:Y:S01]  /*cd90*/  @P4 STG.E desc[UR16][R16.64], R8 ;  /* 0x0000000810004986 */ /* 0x0009e2000c101910 */
[----:B------:R-:W-:-:S03]  /*cda0*/  ISETP.LT.AND P2, PT, R0, R173, !P0 ;  /* 0x000000ad0000720c */ /* 0x000fc60004741270 */
[----:B------:R4:W-:Y:S01]  /*cdb0*/  @P1 STG.E desc[UR16][R18.64], R4 ;  /* 0x0000000412001986 */ /* 0x0009e2000c101910 */
[C---:B------:R-:W-:Y:S01]  /*cdc0*/  ISETP.LT.AND P1, PT, R22.reuse, R173, !P0 ;  /* 0x000000ad1600720c */ /* 0x040fe20004721270 */
[----:B------:R-:W-:Y:S01]  /*cdd0*/  IMAD R22, R22, UR4, RZ ;  /* 0x0000000416167c24 */ /* 0x000fe2000f8e02ff */
[--C-:B------:R-:W-:Y:S02]  /*cde0*/  LOP3.LUT R20, R175, 0x50, R2.reuse, 0xfe, !PT ;  /* 0x00000050af147812 */ /* 0x100fe400078efe02 */
[----:B--2---:R-:W-:Y:S02]  /*cdf0*/  LEA R12, P4, R3, R31, 0x2 ;  /* 0x0000001f030c7211 */ /* 0x004fe400078810ff */
[----:B------:R-:W-:Y:S02]  /*ce00*/  LOP3.LUT R0, R175, 0x54, R2, 0xfe, !PT ;  /* 0x00000054af007812 */ /* 0x000fe400078efe02 */
[C---:B------:R-:W-:Y:S01]  /*ce10*/  ISETP.LT.AND P3, PT, R20.reuse, R173, !P0 ;  /* 0x000000ad1400720c */ /* 0x040fe20004761270 */
[----:B------:R-:W-:Y:S01]  /*ce20*/  IMAD R20, R20, UR4, RZ ;  /* 0x0000000414147c24 */ /* 0x000fe2000f8e02ff */
[----:B---3--:R-:W-:-:S02]  /*ce30*/  LEA R14, P6, R22, R31, 0x2 ;  /* 0x0000001f160e7211 */ /* 0x008fc400078c10ff */
[----:B------:R-:W-:Y:S02]  /*ce40*/  LEA.HI.X.SX32 R13, R3, R57, 0x2, P4 ;  /* 0x00000039030d7211 */ /* 0x000fe400020f16ff */
[C---:B------:R-:W-:Y:S01]  /*ce50*/  ISETP.LT.AND P4, PT, R0.reuse, R173, !P0 ;  /* 0x000000ad0000720c */ /* 0x040fe20004781270 */
[----:B------:R-:W-:Y:S01]  /*ce60*/  IMAD R0, R0, UR4, RZ ;  /* 0x0000000400007c24 */ /* 0x000fe2000f8e02ff */
[----:B------:R-:W-:Y:S02]  /*ce70*/  LEA.HI.X.SX32 R15, R22, R57, 0x2, P6 ;  /* 0x00000039160f7211 */ /* 0x000fe400030f16ff */
[-C--:B----4-:R-:W-:Y:S01]  /*ce80*/  LEA R16, P5, R20, R31.reuse, 0x2 ;  /* 0x0000001f14107211 */ /* 0x090fe200078a10ff */
[----:B------:R2:W-:Y:S01]  /*ce90*/  @P2 STG.E desc[UR16][R12.64], R9 ;  /* 0x000000090c002986 */ /* 0x0005e2000c101910 */
[----:B------:R-:W-:Y:S02]  /*cea0*/  LOP3.LUT R28, R175, 0x58, R2, 0xfe, !PT ;  /* 0x00000058af1c7812 */ /* 0x000fe400078efe02 */
[----:B------:R-:W-:Y:S01]  /*ceb0*/  LEA R18, P2, R0, R31, 0x2 ;  /* 0x0000001f00127211 */ /* 0x000fe200078410ff */
[----:B------:R3:W-:Y:S01]  /*cec0*/  @P1 STG.E desc[UR16][R14.64], R5 ;  /* 0x000000050e001986 */ /* 0x0007e2000c101910 */
[----:B------:R-:W-:-:S02]  /*ced0*/  LEA.HI.X.SX32 R17, R20, R57, 0x2, P5 ;  /* 0x0000003914117211 */ /* 0x000fc400028f16ff */
[C-C-:B------:R-:W-:Y:S02]  /*cee0*/  LOP3.LUT R4, R175.reuse, 0x60, R2.reuse, 0xfe, !PT ;  /* 0x00000060af047812 */ /* 0x140fe400078efe02 */
[C---:B------:R-:W-:Y:S01]  /*cef0*/  ISETP.LT.AND P1, PT, R28.reuse, R173, !P0 ;  /* 0x000000ad1c00720c */ /* 0x040fe20004721270 */
[----:B------:R-:W-:Y:S01]  /*cf00*/  IMAD R28, R28, UR4, RZ ;  /* 0x000000041c1c7c24 */ /* 0x000fe2000f8e02ff */
[C-C-:B--2---:R-:W-:Y:S02]  /*cf10*/  LOP3.LUT R12, R175.reuse, 0x5c, R2.reuse, 0xfe, !PT ;  /* 0x0000005caf0c7812 */ /* 0x144fe400078efe02 */
[----:B------:R-:W-:Y:S01]  /*cf20*/  LEA.HI.X.SX32 R19, R0, R57, 0x2, P2 ;  /* 0x0000003900137211 */ /* 0x000fe200010f16ff */
[----:B------:R2:W-:Y:S01]  /*cf30*/  @P3 STG.E desc[UR16][R16.64], R10 ;  /* 0x0000000a10003986 */ /* 0x0005e2000c101910 */
[----:B------:R-:W-:Y:S01]  /*cf40*/  LOP3.LUT R8, R175, 0x64, R2, 0xfe, !PT ;  /* 0x00000064af087812 */ /* 0x000fe200078efe02 */
[C---:B------:R-:W-:Y:S01]  /*cf50*/  IMAD R3, R12.reuse, UR4, RZ ;  /* 0x000000040c037c24 */ /* 0x040fe2000f8e02ff */
[----:B------:R-:W-:-:S02]  /*cf60*/  ISETP.LT.AND P3, PT, R12, R173, !P0 ;  /* 0x000000ad0c00720c */ /* 0x000fc40004761270 */
[-C--:B------:R-:W-:Y:S01]  /*cf70*/  ISETP.LT.AND P2, PT, R4, R173.reuse, !P0 ;  /* 0x000000ad0400720c */ /* 0x080fe20004741270 */
[----:B------:R4:W-:Y:S01]  /*cf80*/  @P4 STG.E desc[UR16][R18.64], R6 ;  /* 0x0000000612004986 */ /* 0x0009e2000c101910 */
[C---:B------:R-:W-:Y:S01]  /*cf90*/  ISETP.LT.AND P4, PT, R8.reuse, R173, !P0 ;  /* 0x000000ad0800720c */ /* 0x040fe20004781270 */
[----:B---3--:R-:W-:Y:S02]  /*cfa0*/  IMAD R14, R8, UR4, RZ ;  /* 0x00000004080e7c24 */ /* 0x008fe4000f8e02ff */
[----:B--2---:R-:W-:Y:S01]  /*cfb0*/  IMAD R10, R4, UR4, RZ ;  /* 0x00000004040a7c24 */ /* 0x004fe2000f8e02ff */
[CC--:B------:R-:W-:Y:S02]  /*cfc0*/  LEA R4, P6, R28.reuse, R31.reuse, 0x2 ;  /* 0x0000001f1c047211 */ /* 0x0c0fe400078c10ff */
[----:B------:R-:W-:Y:S02]  /*cfd0*/  LEA R8, P5, R3, R31, 0x2 ;  /* 0x0000001f03087211 */ /* 0x000fe400078a10ff */
[----:B------:R-:W-:-:S02]  /*cfe0*/  LEA.HI.X.SX32 R5, R28, R57, 0x2, P6 ;  /* 0x000000391c057211 */ /* 0x000fc400030f16ff */
[----:B------:R-:W-:Y:S02]  /*cff0*/  LEA R12, P6, R10, R31, 0x2 ;  /* 0x0000001f0a0c7211 */ /* 0x000fe400078c10ff */
[C-C-:B----4-:R-:W-:Y:S02]  /*d000*/  LOP3.LUT R6, R175.reuse, 0x68, R2.reuse, 0xfe, !PT ;  /* 0x00000068af067812 */ /* 0x150fe400078efe02 */
[C-C-:B------:R-:W-:Y:S02]  /*d010*/  LOP3.LUT R0, R175.reuse, 0x7c, R2.reuse, 0xfe, !PT ;  /* 0x0000007caf007812 */ /* 0x140fe400078efe02 */
[C-C-:B------:R-:W-:Y:S02]  /*d020*/  LOP3.LUT R20, R175.reuse, 0x78, R2.reuse, 0xfe, !PT ;  /* 0x00000078af147812 */ /* 0x140fe400078efe02 */
[C-C-:B------:R-:W-:Y:S02]  /*d030*/  LOP3.LUT R22, R175.reuse, 0x74, R2.reuse, 0xfe, !PT ;  /* 0x00000074af167812 */ /* 0x140fe400078efe02 */
[----:B------:R-:W-:-:S02]  /*d040*/  LOP3.LUT R24, R175, 0x70, R2, 0xfe, !PT ;  /* 0x00000070af187812 */ /* 0x000fc400078efe02 */
[----:B------:R-:W-:Y:S02]  /*d050*/  LOP3.LUT R26, R175, 0x6c, R2, 0xfe, !PT ;  /* 0x0000006caf1a7812 */ /* 0x000fe400078efe02 */
[----:B------:R-:W-:Y:S02]  /*d060*/  LEA.HI.X.SX32 R9, R3, R57, 0x2, P5 ;  /* 0x0000003903097211 */ /* 0x000fe400028f16ff */
[----:B------:R-:W-:Y:S02]  /*d070*/  LEA R2, P5, R14, R31, 0x2 ;  /* 0x0000001f0e027211 */ /* 0x000fe400078a10ff */
[-C--:B------:R-:W-:Y:S01]  /*d080*/  LEA.HI.X.SX32 R13, R10, R57.reuse, 0x2, P6 ;  /* 0x000000390a0d7211 */ /* 0x080fe200030f16ff */
[----:B------:R-:W-:Y:S01]  /*d090*/  IMAD R10, R6, UR4, RZ ;  /* 0x00000004060a7c24 */ /* 0x000fe2000f8e02ff */
[----:B------:R2:W-:Y:S01]  /*d0a0*/  @P1 STG.E desc[UR16][R4.64], R11 ;  /* 0x0000000b04001986 */ /* 0x0005e2000c101910 */
[----:B------:R-:W-:-:S03]  /*d0b0*/  LEA.HI.X.SX32 R3, R14, R57, 0x2, P5 ;  /* 0x000000390e037211 */ /* 0x000fc600028f16ff */
[----:B------:R3:W-:Y:S01]  /*d0c0*/  @P3 STG.E desc[UR16][R8.64], R7 ;  /* 0x0000000708003986 */ /* 0x0007e2000c101910 */
[CC--:B------:R-:W-:Y:S01]  /*d0d0*/  ISETP.LT.AND P3, PT, R24.reuse, R173.reuse, !P0 ;  /* 0x000000ad1800720c */ /* 0x0c0fe20004761270 */
[----:B------:R-:W-:Y:S02]  /*d0e0*/  IMAD R24, R24, UR4, RZ ;  /* 0x0000000418187c24 */ /* 0x000fe4000f8e02ff */
[----:B------:R-:W-:Y:S01]  /*d0f0*/  @P2 STG.E desc[UR16][R12.64], R32 ;  /* 0x000000200c002986 */ /* 0x000fe2000c101910 */
[----:B------:R-:W-:Y:S01]  /*d100*/  ISETP.LT.AND P5, PT, R6, R173, !P0 ;  /* 0x000000ad0600720c */ /* 0x000fe200047a1270 */
[----:B--2---:R-:W-:Y:S01]  /*d110*/  IMAD R11, R22, UR4, RZ ;  /* 0x00000004160b7c24 */ /* 0x004fe2000f8e02ff */
[----:B------:R-:W-:Y:S01]  /*d120*/  LEA R4, P1, R10, R31, 0x2 ;  /* 0x0000001f0a047211 */ /* 0x000fe200078210ff */
[----:B-1----:R1:W-:Y:S01]  /*d130*/  @P4 STG.E desc[UR16][R2.64], R36 ;  /* 0x0000002402004986 */ /* 0x0023e2000c101910 */
[C---:B------:R-:W-:Y:S01]  /*d140*/  ISETP.LT.AND P4, PT, R26.reuse, R173, !P0 ;  /* 0x000000ad1a00720c */ /* 0x040fe20004781270 */
[----:B------:R-:W-:Y:S01]  /*d150*/  IMAD R26, R26, UR4, RZ ;  /* 0x000000041a1a7c24 */ /* 0x000fe2000f8e02ff */
[----:B------:R-:W-:-:S02]  /*d160*/  LEA R6, P2, R24, R31, 0x2 ;  /* 0x0000001f18067211 */ /* 0x000fc400078410ff */
[----:B------:R-:W-:Y:S02]  /*d170*/  LEA.HI.X.SX32 R5, R10, R57, 0x2, P1 ;  /* 0x000000390a057211 */ /* 0x000fe400008f16ff */
[C---:B---3--:R-:W-:Y:S01]  /*d180*/  LEA R8, P1, R11.reuse, R31, 0x2 ;  /* 0x0000001f0b087211 */ /* 0x048fe200078210ff */
[----:B------:R-:W-:Y:S01]  /*d190*/  IMAD R14, R20, UR4, RZ ;  /* 0x00000004140e7c24 */ /* 0x000fe2000f8e02ff */
[----:B------:R-:W-:Y:S02]  /*d1a0*/  LEA.HI.X.SX32 R7, R24, R57, 0x2, P2 ;  /* 0x0000003918077211 */ /* 0x000fe400010f16ff */
[----:B------:R-:W-:Y:S02]  /*d1b0*/  ISETP.LT.AND P2, PT, R22, R173, !P0 ;  /* 0x000000ad1600720c */ /* 0x000fe40004741270 */
[----:B-1----:R-:W-:Y:S02]  /*d1c0*/  LEA R2, P6, R26, R31, 0x2 ;  /* 0x0000001f1a027211 */ /* 0x002fe400078c10ff */
[----:B------:R-:W-:-:S02]  /*d1d0*/  LEA.HI.X.SX32 R9, R11, R57, 0x2, P1 ;  /* 0x000000390b097211 */ /* 0x000fc400008f16ff */
[-C--:B------:R-:W-:Y:S02]  /*d1e0*/  ISETP.LT.AND P1, PT, R20, R173.reuse, !P0 ;  /* 0x000000ad1400720c */ /* 0x080fe40004721270 */
[----:B------:R-:W-:Y:S02]  /*d1f0*/  ISETP.LT.AND P0, PT, R0, R173, !P0 ;  /* 0x000000ad0000720c */ /* 0x000fe40004701270 */
[----:B------:R-:W-:Y:S02]  /*d200*/  LEA.HI.X.SX32 R3, R26, R57, 0x2, P6 ;  /* 0x000000391a037211 */ /* 0x000fe400030f16ff */
[----:B------:R-:W-:Y:S01]  /*d210*/  LEA R10, P6, R14, R31, 0x2 ;  /* 0x0000001f0e0a7211 */ /* 0x000fe200078c10ff */
[----:B------:R-:W-:Y:S01]  /*d220*/  IMAD R13, R0, UR4, RZ ;  /* 0x00000004000d7c24 */ /* 0x000fe2000f8e02ff */
[----:B------:R1:W-:Y:S02]  /*d230*/  @P5 STG.E desc[UR16][R4.64], R33 ;  /* 0x0000002104005986 */ /* 0x0003e4000c101910 */
[----:B------:R-:W-:-:S02]  /*d240*/  LEA.HI.X.SX32 R11, R14, R57, 0x2, P6 ;  /* 0x000000390e0b7211 */ /* 0x000fc400030f16ff */
[----:B------:R1:W-:Y:S01]  /*d250*/  @P4 STG.E desc[UR16][R2.64], R37 ;  /* 0x0000002502004986 */ /* 0x0003e2000c101910 */
[----:B------:R-:W-:-:S03]  /*d260*/  LEA R12, P6, R13, R31, 0x2 ;  /* 0x0000001f0d0c7211 */ /* 0x000fc600078c10ff */
[----:B------:R1:W-:Y:S04]  /*d270*/  @P3 STG.E desc[UR16][R6.64], R34 ;  /* 0x0000002206003986 */ /* 0x0003e8000c101910 */
[----:B------:R1:W-:Y:S01]  /*d280*/  @P2 STG.E desc[UR16][R8.64], R38 ;  /* 0x0000002608002986 */ /* 0x0003e2000c101910 */
[----:B------:R-:W-:-:S03]  /*d290*/  LEA.HI.X.SX32 R13, R13, R57, 0x2, P6 ;  /* 0x000000390d0d7211 */ /* 0x000fc600030f16ff */
[----:B------:R1:W-:Y:S01]  /*d2a0*/  @P1 STG.E desc[UR16][R10.64], R35 ;  /* 0x000000230a001986 */ /* 0x0003e2000c101910 */
[----:B------:R-:W-:Y:S05]  /*d2b0*/  @!P0 EXIT ;  /* 0x000000000000894d */ /* 0x000fea0003800000 */
[----:B------:R-:W-:Y:S01]  /*d2c0*/  STG.E desc[UR16][R12.64], R39 ;  /* 0x000000270c007986 */ /* 0x000fe2000c101910 */
[----:B------:R-:W-:Y:S05]  /*d2d0*/  EXIT ;  /* 0x000000000000794d */ /* 0x000fea0003800000 */
.L_x_2:
[----:B------:R-:W-:-:S00]  /*d2e0*/  BRA `(.L_x_2) ;  /* 0xfffffffc00fc7947 */ /* 0x000fc0000383ffff */
[----:B------:R-:W-:-:S00]  /*d2f0*/  NOP ;  /* 0x0000000000007918 */ /* 0x000fc00000000000 */
        /* <DEDUP_REMOVED lines=8> */
.L_x_3:


//--------------------- .nv.shared.matmul_kernel  --------------------------
	.section	.nv.shared.matmul_kernel,"aw",@nobits
	.sectionflags	@""
	.align	16
	.zero		1024


//--------------------- .nv.shared.reserved.0     --------------------------
	.section	.nv.shared.reserved.0,"aw",@nobits
	.weak		__nv_reservedSMEM_offset_0_alias
	.size		__nv_reservedSMEM_offset_0_alias, 0, 0
	.other		__nv_reservedSMEM_offset_0_alias,@"STO_CUDA_RESERVED_SHARED STV_DEFAULT"
__nv_reservedSMEM_offset_0_alias:
	.zero		0


//--------------------- .nv.constant0.matmul_kernel --------------------------
	.section	.nv.constant0.matmul_kernel,"a",@progbits
	.sectionflags	@""
	.align	4
.nv.constant0.matmul_kernel:
	.zero		608


//--------------------- SYMBOLS --------------------------

	.type		.nv.reservedSmem.offset0,@object
	.size		.nv.reservedSmem.offset0,0x4
